//
// Generated by NVIDIA NVVM Compiler
//
// Compiler Build ID: CL-36424714
// Cuda compilation tools, release 13.0, V13.0.88
// Based on NVVM 20.0.0
//

.version 9.0
.target sm_100
.address_size 64

	// .globl	_Z3addiiiPdS_S_

.visible .entry _Z3addiiiPdS_S_(
	.param .u32 _Z3addiiiPdS_S__param_0,
	.param .u32 _Z3addiiiPdS_S__param_1,
	.param .u32 _Z3addiiiPdS_S__param_2,
	.param .u64 .ptr .align 1 _Z3addiiiPdS_S__param_3,
	.param .u64 .ptr .align 1 _Z3addiiiPdS_S__param_4,
	.param .u64 .ptr .align 1 _Z3addiiiPdS_S__param_5
)
{
	.reg .pred 	%p<61>;
	.reg .b32 	%r<102>;
	.reg .b32 	%f<3>;
	.reg .b64 	%rd<19>;
	.reg .b64 	%fd<384>;

	ld.param.u32 	%r88, [_Z3addiiiPdS_S__param_0];
	ld.param.u32 	%r39, [_Z3addiiiPdS_S__param_1];
	ld.param.u32 	%r40, [_Z3addiiiPdS_S__param_2];
	ld.param.u64 	%rd7, [_Z3addiiiPdS_S__param_3];
	ld.param.u64 	%rd8, [_Z3addiiiPdS_S__param_4];
	cvta.to.global.u64 	%rd1, %rd8;
	cvta.to.global.u64 	%rd2, %rd7;
	mov.u32 	%r41, %tid.x;
	mov.u32 	%r42, %ctaid.x;
	mov.u32 	%r43, %ntid.x;
	mad.lo.s32 	%r1, %r42, %r43, %r41;
	setp.lt.s32 	%p1, %r1, %r88;
	setp.ge.s32 	%p2, %r1, %r39;
	or.pred  	%p3, %p1, %p2;
	@%p3 bra 	$L__BB0_46;
	setp.ge.s32 	%p4, %r88, %r39;
	mov.f64 	%fd376, 0d0000000000000000;
	@%p4 bra 	$L__BB0_45;
	shl.b32 	%r44, %r1, 1;
	mul.wide.s32 	%rd9, %r44, 8;
	add.s64 	%rd3, %rd2, %rd9;
	mov.b32 	%r45, 1127219200;
	mov.b32 	%r46, -2147483648;
	mov.b64 	%fd1, {%r46, %r45};
	setp.gt.s32 	%p5, %r40, 0;
	mul.lo.s32 	%r2, %r40, %r1;
	mov.f64 	%fd376, 0d0000000000000000;
	@%p5 bra 	$L__BB0_3;
	bra.uni 	$L__BB0_31;
$L__BB0_3:
	setp.eq.s32 	%p23, %r1, %r88;
	@%p23 bra 	$L__BB0_30;
	ld.global.f64 	%fd3, [%rd3];
	ld.global.f64 	%fd4, [%rd3+8];
	shl.b32 	%r65, %r88, 1;
	mul.wide.s32 	%rd12, %r65, 8;
	add.s64 	%rd4, %rd2, %rd12;
	ld.global.f64 	%fd5, [%rd4];
	ld.global.f64 	%fd6, [%rd4+8];
	sub.f64 	%fd7, %fd3, %fd5;
	abs.f64 	%fd169, %fd7;
	setp.le.f64 	%p24, %fd169, 0d3EE4F8B588E368F1;
	sub.f64 	%fd8, %fd4, %fd6;
	abs.f64 	%fd170, %fd8;
	setp.le.f64 	%p25, %fd170, 0d3EE4F8B588E368F1;
	mov.f64 	%fd372, 0d0000000000000000;
	and.pred  	%p26, %p24, %p25;
	@%p26 bra 	$L__BB0_15;
	mul.f64 	%fd172, %fd8, %fd8;
	fma.rn.f64 	%fd173, %fd7, %fd7, %fd172;
	mul.f64 	%fd174, %fd4, %fd4;
	fma.rn.f64 	%fd175, %fd3, %fd3, %fd174;
	setp.gt.f64 	%p27, %fd175, 0d3FEFFFEB074A771D;
	selp.f64 	%fd176, 0d3FEFFFEB074A771D, %fd175, %p27;
	mul.f64 	%fd177, %fd6, %fd6;
	fma.rn.f64 	%fd178, %fd5, %fd5, %fd177;
	setp.gt.f64 	%p28, %fd178, 0d3FEFFFEB074A771D;
	selp.f64 	%fd179, 0d3FEFFFEB074A771D, %fd178, %p28;
	mov.f64 	%fd180, 0d3FF0000000000000;
	sub.f64 	%fd181, %fd180, %fd176;
	sub.f64 	%fd182, %fd180, %fd179;
	add.f64 	%fd183, %fd173, %fd173;
	mul.f64 	%fd184, %fd181, %fd182;
	div.rn.f64 	%fd185, %fd183, %fd184;
	add.f64 	%fd186, %fd185, 0d3FF0000000000000;
	mov.f64 	%fd187, 0dBFF0000000000000;
	add.rn.f64 	%fd188, %fd186, %fd187;
	{
	.reg .b32 %temp; 
	mov.b64 	{%temp, %r4}, %fd188;
	}
	setp.gt.u32 	%p29, %r4, 1127219199;
	fma.rn.f64 	%fd189, %fd186, %fd186, 0dBFF0000000000000;
	rsqrt.approx.ftz.f64 	%fd190, %fd189;
	{
	.reg .b32 %temp; 
	mov.b64 	{%r66, %temp}, %fd190;
	}
	{
	.reg .b32 %temp; 
	mov.b64 	{%temp, %r67}, %fd190;
	}
	add.s32 	%r68, %r67, -1048576;
	mov.b64 	%fd191, {%r66, %r68};
	mul.f64 	%fd192, %fd189, %fd190;
	neg.f64 	%fd193, %fd192;
	fma.rn.f64 	%fd194, %fd192, %fd193, %fd189;
	fma.rn.f64 	%fd195, %fd194, %fd191, %fd192;
	neg.f64 	%fd196, %fd195;
	fma.rn.f64 	%fd197, %fd190, %fd196, 0d3FF0000000000000;
	fma.rn.f64 	%fd198, %fd197, %fd191, %fd191;
	fma.rn.f64 	%fd199, %fd195, %fd196, %fd189;
	fma.rn.f64 	%fd200, %fd199, %fd198, %fd195;
	setp.eq.s32 	%p30, %r4, 0;
	selp.f64 	%fd201, 0d0000000000000000, %fd200, %p30;
	selp.f64 	%fd202, 0dBFF0000000000001, %fd201, %p29;
	add.f64 	%fd9, %fd188, %fd202;
	{
	.reg .b32 %temp; 
	mov.b64 	{%temp, %r69}, %fd9;
	}
	mov.b32 	%f2, %r69;
	setp.lt.f32 	%p31, %f2, 0f3FE55555;
	setp.gt.f32 	%p32, %f2, 0fBFD99999;
	and.pred  	%p33, %p31, %p32;
	@%p33 bra 	$L__BB0_13;
	add.f64 	%fd369, %fd9, 0d3FF0000000000000;
	{
	.reg .b32 %temp; 
	mov.b64 	{%temp, %r89}, %fd369;
	}
	{
	.reg .b32 %temp; 
	mov.b64 	{%r90, %temp}, %fd369;
	}
	setp.gt.s32 	%p34, %r89, 1048575;
	mov.b32 	%r91, -1023;
	@%p34 bra 	$L__BB0_8;
	mul.f64 	%fd369, %fd369, 0d4350000000000000;
	{
	.reg .b32 %temp; 
	mov.b64 	{%temp, %r89}, %fd369;
	}
	{
	.reg .b32 %temp; 
	mov.b64 	{%r90, %temp}, %fd369;
	}
	mov.b32 	%r91, -1077;
$L__BB0_8:
	add.s32 	%r72, %r89, -1;
	setp.lt.u32 	%p35, %r72, 2146435071;
	@%p35 bra 	$L__BB0_10;
	fma.rn.f64 	%fd203, %fd369, 0d7FF0000000000000, 0d7FF0000000000000;
	{
	.reg .b32 %temp; 
	mov.b64 	{%temp, %r73}, %fd369;
	}
	and.b32  	%r74, %r73, 2147483647;
	setp.eq.s32 	%p36, %r74, 0;
	selp.f64 	%fd371, 0dFFF0000000000000, %fd203, %p36;
	bra.uni 	$L__BB0_14;
$L__BB0_10:
	shr.u32 	%r75, %r89, 20;
	add.s32 	%r92, %r91, %r75;
	and.b32  	%r76, %r89, 1048575;
	or.b32  	%r77, %r76, 1072693248;
	mov.b64 	%fd370, {%r90, %r77};
	setp.lt.u32 	%p37, %r77, 1073127583;
	@%p37 bra 	$L__BB0_12;
	{
	.reg .b32 %temp; 
	mov.b64 	{%r78, %temp}, %fd370;
	}
	{
	.reg .b32 %temp; 
	mov.b64 	{%temp, %r79}, %fd370;
	}
	add.s32 	%r80, %r79, -1048576;
	mov.b64 	%fd370, {%r78, %r80};
	add.s32 	%r92, %r92, 1;
$L__BB0_12:
	add.f64 	%fd204, %fd370, 0dBFF0000000000000;
	add.f64 	%fd205, %fd370, 0d3FF0000000000000;
	rcp.approx.ftz.f64 	%fd206, %fd205;
	neg.f64 	%fd207, %fd205;
	fma.rn.f64 	%fd208, %fd207, %fd206, 0d3FF0000000000000;
	fma.rn.f64 	%fd209, %fd208, %fd208, %fd208;
	fma.rn.f64 	%fd210, %fd209, %fd206, %fd206;
	mul.f64 	%fd211, %fd204, %fd210;
	fma.rn.f64 	%fd212, %fd204, %fd210, %fd211;
	mul.f64 	%fd213, %fd212, %fd212;
	fma.rn.f64 	%fd214, %fd213, 0d3EB1380B3AE80F1E, 0d3ED0EE258B7A8B04;
	fma.rn.f64 	%fd215, %fd214, %fd213, 0d3EF3B2669F02676F;
	fma.rn.f64 	%fd216, %fd215, %fd213, 0d3F1745CBA9AB0956;
	fma.rn.f64 	%fd217, %fd216, %fd213, 0d3F3C71C72D1B5154;
	fma.rn.f64 	%fd218, %fd217, %fd213, 0d3F624924923BE72D;
	fma.rn.f64 	%fd219, %fd218, %fd213, 0d3F8999999999A3C4;
	fma.rn.f64 	%fd220, %fd219, %fd213, 0d3FB5555555555554;
	sub.f64 	%fd221, %fd204, %fd212;
	add.f64 	%fd222, %fd221, %fd221;
	neg.f64 	%fd223, %fd212;
	fma.rn.f64 	%fd224, %fd223, %fd204, %fd222;
	mul.f64 	%fd225, %fd210, %fd224;
	mul.f64 	%fd226, %fd213, %fd220;
	fma.rn.f64 	%fd227, %fd226, %fd212, %fd225;
	xor.b32  	%r81, %r92, -2147483648;
	mov.b32 	%r82, 1127219200;
	mov.b64 	%fd228, {%r81, %r82};
	sub.f64 	%fd229, %fd228, %fd1;
	fma.rn.f64 	%fd230, %fd229, 0d3FE62E42FEFA39EF, %fd212;
	fma.rn.f64 	%fd231, %fd229, 0dBFE62E42FEFA39EF, %fd230;
	sub.f64 	%fd232, %fd231, %fd212;
	sub.f64 	%fd233, %fd227, %fd232;
	fma.rn.f64 	%fd234, %fd229, 0d3C7ABC9E3B39803F, %fd233;
	add.f64 	%fd371, %fd230, %fd234;
	bra.uni 	$L__BB0_14;
$L__BB0_13:
	add.f64 	%fd235, %fd9, 0d4000000000000000;
	div.rn.f64 	%fd236, %fd9, %fd235;
	neg.f64 	%fd237, %fd9;
	mul.f64 	%fd238, %fd236, %fd237;
	add.f64 	%fd239, %fd9, %fd238;
	mul.f64 	%fd240, %fd239, %fd239;
	fma.rn.f64 	%fd241, %fd240, 0d3EB372FB2FBE14B5, 0d3ED087FFCEB2DC44;
	fma.rn.f64 	%fd242, %fd241, %fd240, 0d3EF3B9FF890F468C;
	fma.rn.f64 	%fd243, %fd242, %fd240, 0d3F17457EFD51BAF8;
	fma.rn.f64 	%fd244, %fd243, %fd240, 0d3F3C71C8DE3CE825;
	fma.rn.f64 	%fd245, %fd244, %fd240, 0d3F6249248FA4661F;
	fma.rn.f64 	%fd246, %fd245, %fd240, 0d3F899999999D70C4;
	fma.rn.f64 	%fd247, %fd246, %fd240, 0d3FB5555555555462;
	mul.f64 	%fd248, %fd240, %fd247;
	fma.rn.f64 	%fd249, %fd248, %fd239, %fd238;
	add.f64 	%fd371, %fd9, %fd249;
$L__BB0_14:
	setp.gt.u32 	%p38, %r4, 1127219199;
	add.f64 	%fd250, %fd371, 0d3FE62E42FEFA39EF;
	selp.f64 	%fd372, %fd250, %fd371, %p38;
$L__BB0_15:
	setp.eq.s32 	%p39, %r40, 1;
	fma.rn.f64 	%fd251, %fd372, %fd372, 0d3FF0000000000000;
	rcp.rn.f64 	%fd252, %fd251;
	mul.f64 	%fd22, %fd252, %fd252;
	add.f64 	%fd376, %fd376, %fd252;
	mov.b32 	%r96, 0;
	@%p39 bra 	$L__BB0_24;
	and.b32  	%r85, %r40, 2147483646;
	neg.s32 	%r94, %r85;
	mov.b32 	%r95, 0;
	mov.u32 	%r93, %r2;
$L__BB0_17:
	ld.global.f64 	%fd24, [%rd3];
	ld.global.f64 	%fd25, [%rd3+8];
	ld.global.f64 	%fd26, [%rd4];
	ld.global.f64 	%fd27, [%rd4+8];
	sub.f64 	%fd28, %fd24, %fd26;
	abs.f64 	%fd254, %fd28;
	setp.le.f64 	%p40, %fd254, 0d3EE4F8B588E368F1;
	sub.f64 	%fd29, %fd25, %fd27;
	abs.f64 	%fd255, %fd29;
	setp.le.f64 	%p41, %fd255, 0d3EE4F8B588E368F1;
	mov.f64 	%fd373, 0d0000000000000000;
	and.pred  	%p42, %p40, %p41;
	@%p42 bra 	$L__BB0_21;
	mul.f64 	%fd257, %fd29, %fd29;
	fma.rn.f64 	%fd258, %fd28, %fd28, %fd257;
	mul.f64 	%fd259, %fd25, %fd25;
	fma.rn.f64 	%fd260, %fd24, %fd24, %fd259;
	setp.gt.f64 	%p43, %fd260, 0d3FEFFFEB074A771D;
	selp.f64 	%fd261, 0d3FEFFFEB074A771D, %fd260, %p43;
	mul.f64 	%fd262, %fd27, %fd27;
	fma.rn.f64 	%fd263, %fd26, %fd26, %fd262;
	setp.gt.f64 	%p44, %fd263, 0d3FEFFFEB074A771D;
	selp.f64 	%fd264, 0d3FEFFFEB074A771D, %fd263, %p44;
	mov.f64 	%fd265, 0d3FF0000000000000;
	sub.f64 	%fd266, %fd265, %fd261;
	sub.f64 	%fd267, %fd265, %fd264;
	mul.f64 	%fd268, %fd266, %fd267;
	mov.f64 	%fd269, 0d4000000000000000;
	div.rn.f64 	%fd270, %fd269, %fd268;
	fma.rn.f64 	%fd271, %fd258, %fd270, 0d3FF0000000000000;
	fma.rn.f64 	%fd272, %fd271, %fd271, 0dBFF0000000000000;
	sqrt.rn.f64 	%fd273, %fd272;
	mul.f64 	%fd274, %fd267, %fd273;
	max.f64 	%fd275, %fd274, 0d3CB0000000000000;
	mov.f64 	%fd276, 0d4010000000000000;
	div.rn.f64 	%fd30, %fd276, %fd275;
	mul.f64 	%fd277, %fd25, %fd27;
	fma.rn.f64 	%fd278, %fd24, %fd26, %fd277;
	add.f64 	%fd279, %fd278, %fd278;
	sub.f64 	%fd280, %fd264, %fd279;
	add.f64 	%fd281, %fd280, 0d3FF0000000000000;
	mul.f64 	%fd282, %fd266, %fd266;
	div.rn.f64 	%fd31, %fd281, %fd282;
	rcp.rn.f64 	%fd32, %fd266;
	setp.eq.s32 	%p45, %r95, 0;
	@%p45 bra 	$L__BB0_20;
	mul.f64 	%fd283, %fd25, %fd31;
	mul.f64 	%fd284, %fd27, %fd32;
	sub.f64 	%fd285, %fd283, %fd284;
	mul.f64 	%fd373, %fd285, %fd30;
	bra.uni 	$L__BB0_21;
$L__BB0_20:
	mul.f64 	%fd286, %fd24, %fd31;
	mul.f64 	%fd287, %fd26, %fd32;
	sub.f64 	%fd288, %fd286, %fd287;
	mul.f64 	%fd373, %fd288, %fd30;
$L__BB0_21:
	mul.wide.s32 	%rd13, %r93, 8;
	add.s64 	%rd14, %rd1, %rd13;
	add.s64 	%rd5, %rd14, 8;
	ld.global.f64 	%fd290, [%rd14];
	fma.rn.f64 	%fd291, %fd22, %fd373, %fd290;
	st.global.f64 	[%rd14], %fd291;
	ld.global.f64 	%fd36, [%rd3];
	ld.global.f64 	%fd37, [%rd3+8];
	ld.global.f64 	%fd38, [%rd4];
	ld.global.f64 	%fd39, [%rd4+8];
	sub.f64 	%fd40, %fd36, %fd38;
	abs.f64 	%fd292, %fd40;
	setp.le.f64 	%p46, %fd292, 0d3EE4F8B588E368F1;
	sub.f64 	%fd41, %fd37, %fd39;
	abs.f64 	%fd293, %fd41;
	setp.le.f64 	%p47, %fd293, 0d3EE4F8B588E368F1;
	mov.f64 	%fd374, 0d0000000000000000;
	and.pred  	%p48, %p46, %p47;
	@%p48 bra 	$L__BB0_23;
	mul.f64 	%fd295, %fd41, %fd41;
	fma.rn.f64 	%fd296, %fd40, %fd40, %fd295;
	mul.f64 	%fd297, %fd37, %fd37;
	fma.rn.f64 	%fd298, %fd36, %fd36, %fd297;
	setp.gt.f64 	%p49, %fd298, 0d3FEFFFEB074A771D;
	selp.f64 	%fd299, 0d3FEFFFEB074A771D, %fd298, %p49;
	mul.f64 	%fd300, %fd39, %fd39;
	fma.rn.f64 	%fd301, %fd38, %fd38, %fd300;
	setp.gt.f64 	%p50, %fd301, 0d3FEFFFEB074A771D;
	selp.f64 	%fd302, 0d3FEFFFEB074A771D, %fd301, %p50;
	mov.f64 	%fd303, 0d3FF0000000000000;
	sub.f64 	%fd304, %fd303, %fd299;
	sub.f64 	%fd305, %fd303, %fd302;
	mul.f64 	%fd306, %fd304, %fd305;
	mov.f64 	%fd307, 0d4000000000000000;
	div.rn.f64 	%fd308, %fd307, %fd306;
	fma.rn.f64 	%fd309, %fd296, %fd308, 0d3FF0000000000000;
	fma.rn.f64 	%fd310, %fd309, %fd309, 0dBFF0000000000000;
	sqrt.rn.f64 	%fd311, %fd310;
	mul.f64 	%fd312, %fd305, %fd311;
	mul.f64 	%fd313, %fd37, %fd39;
	fma.rn.f64 	%fd314, %fd36, %fd38, %fd313;
	add.f64 	%fd315, %fd314, %fd314;
	sub.f64 	%fd316, %fd302, %fd315;
	add.f64 	%fd317, %fd316, 0d3FF0000000000000;
	mul.f64 	%fd318, %fd304, %fd304;
	div.rn.f64 	%fd319, %fd317, %fd318;
	rcp.rn.f64 	%fd320, %fd304;
	neg.f64 	%fd321, %fd320;
	max.f64 	%fd322, %fd312, 0d3CB0000000000000;
	mov.f64 	%fd323, 0d4010000000000000;
	div.rn.f64 	%fd324, %fd323, %fd322;
	mul.f64 	%fd325, %fd39, %fd321;
	fma.rn.f64 	%fd326, %fd37, %fd319, %fd325;
	mul.f64 	%fd374, %fd326, %fd324;
$L__BB0_23:
	and.b32  	%r96, %r40, 2147483646;
	ld.global.f64 	%fd327, [%rd5];
	fma.rn.f64 	%fd328, %fd22, %fd374, %fd327;
	st.global.f64 	[%rd5], %fd328;
	add.s32 	%r95, %r95, 2;
	add.s32 	%r94, %r94, 2;
	add.s32 	%r93, %r93, 2;
	setp.ne.s32 	%p51, %r94, 0;
	@%p51 bra 	$L__BB0_17;
$L__BB0_24:
	and.b32  	%r86, %r40, 1;
	setp.eq.b32 	%p52, %r86, 1;
	not.pred 	%p53, %p52;
	@%p53 bra 	$L__BB0_30;
	ld.global.f64 	%fd44, [%rd3];
	ld.global.f64 	%fd45, [%rd3+8];
	ld.global.f64 	%fd46, [%rd4];
	ld.global.f64 	%fd47, [%rd4+8];
	sub.f64 	%fd48, %fd44, %fd46;
	abs.f64 	%fd330, %fd48;
	setp.le.f64 	%p54, %fd330, 0d3EE4F8B588E368F1;
	sub.f64 	%fd49, %fd45, %fd47;
	abs.f64 	%fd331, %fd49;
	setp.le.f64 	%p55, %fd331, 0d3EE4F8B588E368F1;
	mov.f64 	%fd375, 0d0000000000000000;
	and.pred  	%p56, %p54, %p55;
	@%p56 bra 	$L__BB0_29;
	mul.f64 	%fd333, %fd49, %fd49;
	fma.rn.f64 	%fd334, %fd48, %fd48, %fd333;
	mul.f64 	%fd335, %fd45, %fd45;
	fma.rn.f64 	%fd336, %fd44, %fd44, %fd335;
	setp.gt.f64 	%p57, %fd336, 0d3FEFFFEB074A771D;
	selp.f64 	%fd337, 0d3FEFFFEB074A771D, %fd336, %p57;
	mul.f64 	%fd338, %fd47, %fd47;
	fma.rn.f64 	%fd339, %fd46, %fd46, %fd338;
	setp.gt.f64 	%p58, %fd339, 0d3FEFFFEB074A771D;
	selp.f64 	%fd340, 0d3FEFFFEB074A771D, %fd339, %p58;
	mov.f64 	%fd341, 0d3FF0000000000000;
	sub.f64 	%fd342, %fd341, %fd337;
	sub.f64 	%fd343, %fd341, %fd340;
	mul.f64 	%fd344, %fd342, %fd343;
	mov.f64 	%fd345, 0d4000000000000000;
	div.rn.f64 	%fd346, %fd345, %fd344;
	fma.rn.f64 	%fd347, %fd334, %fd346, 0d3FF0000000000000;
	fma.rn.f64 	%fd348, %fd347, %fd347, 0dBFF0000000000000;
	sqrt.rn.f64 	%fd349, %fd348;
	mul.f64 	%fd350, %fd343, %fd349;
	max.f64 	%fd351, %fd350, 0d3CB0000000000000;
	mov.f64 	%fd352, 0d4010000000000000;
	div.rn.f64 	%fd50, %fd352, %fd351;
	mul.f64 	%fd353, %fd45, %fd47;
	fma.rn.f64 	%fd354, %fd44, %fd46, %fd353;
	add.f64 	%fd355, %fd354, %fd354;
	sub.f64 	%fd356, %fd340, %fd355;
	add.f64 	%fd357, %fd356, 0d3FF0000000000000;
	mul.f64 	%fd358, %fd342, %fd342;
	div.rn.f64 	%fd51, %fd357, %fd358;
	rcp.rn.f64 	%fd52, %fd342;
	setp.eq.s32 	%p59, %r96, 0;
	@%p59 bra 	$L__BB0_28;
	mul.f64 	%fd359, %fd45, %fd51;
	mul.f64 	%fd360, %fd47, %fd52;
	sub.f64 	%fd361, %fd359, %fd360;
	mul.f64 	%fd375, %fd361, %fd50;
	bra.uni 	$L__BB0_29;
$L__BB0_28:
	mul.f64 	%fd362, %fd44, %fd51;
	mul.f64 	%fd363, %fd46, %fd52;
	sub.f64 	%fd364, %fd362, %fd363;
	mul.f64 	%fd375, %fd364, %fd50;
$L__BB0_29:
	add.s32 	%r87, %r96, %r2;
	mul.wide.s32 	%rd15, %r87, 8;
	add.s64 	%rd16, %rd1, %rd15;
	ld.global.f64 	%fd365, [%rd16];
	fma.rn.f64 	%fd366, %fd22, %fd375, %fd365;
	st.global.f64 	[%rd16], %fd366;
$L__BB0_30:
	add.s32 	%r88, %r88, 1;
	setp.eq.s32 	%p60, %r88, %r39;
	@%p60 bra 	$L__BB0_45;
	bra.uni 	$L__BB0_3;
$L__BB0_31:
	setp.eq.s32 	%p6, %r1, %r88;
	@%p6 bra 	$L__BB0_44;
	ld.global.f64 	%fd58, [%rd3];
	ld.global.f64 	%fd59, [%rd3+8];
	shl.b32 	%r47, %r88, 1;
	mul.wide.s32 	%rd10, %r47, 8;
	add.s64 	%rd11, %rd2, %rd10;
	ld.global.f64 	%fd60, [%rd11];
	ld.global.f64 	%fd61, [%rd11+8];
	sub.f64 	%fd62, %fd58, %fd60;
	abs.f64 	%fd83, %fd62;
	setp.le.f64 	%p7, %fd83, 0d3EE4F8B588E368F1;
	sub.f64 	%fd63, %fd59, %fd61;
	abs.f64 	%fd84, %fd63;
	setp.le.f64 	%p8, %fd84, 0d3EE4F8B588E368F1;
	mov.f64 	%fd381, 0d0000000000000000;
	and.pred  	%p9, %p7, %p8;
	@%p9 bra 	$L__BB0_43;
	mul.f64 	%fd86, %fd63, %fd63;
	fma.rn.f64 	%fd87, %fd62, %fd62, %fd86;
	mul.f64 	%fd88, %fd59, %fd59;
	fma.rn.f64 	%fd89, %fd58, %fd58, %fd88;
	setp.gt.f64 	%p10, %fd89, 0d3FEFFFEB074A771D;
	selp.f64 	%fd90, 0d3FEFFFEB074A771D, %fd89, %p10;
	mul.f64 	%fd91, %fd61, %fd61;
	fma.rn.f64 	%fd92, %fd60, %fd60, %fd91;
	setp.gt.f64 	%p11, %fd92, 0d3FEFFFEB074A771D;
	selp.f64 	%fd93, 0d3FEFFFEB074A771D, %fd92, %p11;
	mov.f64 	%fd94, 0d3FF0000000000000;
	sub.f64 	%fd95, %fd94, %fd90;
	sub.f64 	%fd96, %fd94, %fd93;
	add.f64 	%fd97, %fd87, %fd87;
	mul.f64 	%fd98, %fd95, %fd96;
	div.rn.f64 	%fd99, %fd97, %fd98;
	add.f64 	%fd100, %fd99, 0d3FF0000000000000;
	mov.f64 	%fd101, 0dBFF0000000000000;
	add.rn.f64 	%fd102, %fd100, %fd101;
	{
	.reg .b32 %temp; 
	mov.b64 	{%temp, %r26}, %fd102;
	}
	setp.gt.u32 	%p12, %r26, 1127219199;
	fma.rn.f64 	%fd103, %fd100, %fd100, 0dBFF0000000000000;
	rsqrt.approx.ftz.f64 	%fd104, %fd103;
	{
	.reg .b32 %temp; 
	mov.b64 	{%r48, %temp}, %fd104;
	}
	{
	.reg .b32 %temp; 
	mov.b64 	{%temp, %r49}, %fd104;
	}
	add.s32 	%r50, %r49, -1048576;
	mov.b64 	%fd105, {%r48, %r50};
	mul.f64 	%fd106, %fd103, %fd104;
	neg.f64 	%fd107, %fd106;
	fma.rn.f64 	%fd108, %fd106, %fd107, %fd103;
	fma.rn.f64 	%fd109, %fd108, %fd105, %fd106;
	neg.f64 	%fd110, %fd109;
	fma.rn.f64 	%fd111, %fd104, %fd110, 0d3FF0000000000000;
	fma.rn.f64 	%fd112, %fd111, %fd105, %fd105;
	fma.rn.f64 	%fd113, %fd109, %fd110, %fd103;
	fma.rn.f64 	%fd114, %fd113, %fd112, %fd109;
	setp.eq.s32 	%p13, %r26, 0;
	selp.f64 	%fd115, 0d0000000000000000, %fd114, %p13;
	selp.f64 	%fd116, 0dBFF0000000000001, %fd115, %p12;
	add.f64 	%fd64, %fd102, %fd116;
	{
	.reg .b32 %temp; 
	mov.b64 	{%temp, %r51}, %fd64;
	}
	mov.b32 	%f1, %r51;
	setp.geu.f32 	%p14, %f1, 0f3FE55555;
	setp.leu.f32 	%p15, %f1, 0fBFD99999;
	or.pred  	%p16, %p14, %p15;
	@%p16 bra 	$L__BB0_35;
	add.f64 	%fd149, %fd64, 0d4000000000000000;
	div.rn.f64 	%fd150, %fd64, %fd149;
	neg.f64 	%fd151, %fd64;
	mul.f64 	%fd152, %fd150, %fd151;
	add.f64 	%fd153, %fd64, %fd152;
	mul.f64 	%fd154, %fd153, %fd153;
	fma.rn.f64 	%fd155, %fd154, 0d3EB372FB2FBE14B5, 0d3ED087FFCEB2DC44;
	fma.rn.f64 	%fd156, %fd155, %fd154, 0d3EF3B9FF890F468C;
	fma.rn.f64 	%fd157, %fd156, %fd154, 0d3F17457EFD51BAF8;
	fma.rn.f64 	%fd158, %fd157, %fd154, 0d3F3C71C8DE3CE825;
	fma.rn.f64 	%fd159, %fd158, %fd154, 0d3F6249248FA4661F;
	fma.rn.f64 	%fd160, %fd159, %fd154, 0d3F899999999D70C4;
	fma.rn.f64 	%fd161, %fd160, %fd154, 0d3FB5555555555462;
	mul.f64 	%fd162, %fd154, %fd161;
	fma.rn.f64 	%fd163, %fd162, %fd153, %fd152;
	add.f64 	%fd380, %fd64, %fd163;
	bra.uni 	$L__BB0_42;
$L__BB0_35:
	add.f64 	%fd378, %fd64, 0d3FF0000000000000;
	{
	.reg .b32 %temp; 
	mov.b64 	{%temp, %r98}, %fd378;
	}
	{
	.reg .b32 %temp; 
	mov.b64 	{%r99, %temp}, %fd378;
	}
	setp.gt.s32 	%p17, %r98, 1048575;
	mov.b32 	%r100, -1023;
	@%p17 bra 	$L__BB0_37;
	mul.f64 	%fd378, %fd378, 0d4350000000000000;
	{
	.reg .b32 %temp; 
	mov.b64 	{%temp, %r98}, %fd378;
	}
	{
	.reg .b32 %temp; 
	mov.b64 	{%r99, %temp}, %fd378;
	}
	mov.b32 	%r100, -1077;
$L__BB0_37:
	add.s32 	%r54, %r98, -1;
	setp.gt.u32 	%p18, %r54, 2146435070;
	@%p18 bra 	$L__BB0_41;
	shr.u32 	%r57, %r98, 20;
	add.s32 	%r101, %r100, %r57;
	and.b32  	%r58, %r98, 1048575;
	or.b32  	%r59, %r58, 1072693248;
	mov.b64 	%fd379, {%r99, %r59};
	setp.lt.u32 	%p20, %r59, 1073127583;
	@%p20 bra 	$L__BB0_40;
	{
	.reg .b32 %temp; 
	mov.b64 	{%r60, %temp}, %fd379;
	}
	{
	.reg .b32 %temp; 
	mov.b64 	{%temp, %r61}, %fd379;
	}
	add.s32 	%r62, %r61, -1048576;
	mov.b64 	%fd379, {%r60, %r62};
	add.s32 	%r101, %r101, 1;
$L__BB0_40:
	add.f64 	%fd118, %fd379, 0dBFF0000000000000;
	add.f64 	%fd119, %fd379, 0d3FF0000000000000;
	rcp.approx.ftz.f64 	%fd120, %fd119;
	neg.f64 	%fd121, %fd119;
	fma.rn.f64 	%fd122, %fd121, %fd120, 0d3FF0000000000000;
	fma.rn.f64 	%fd123, %fd122, %fd122, %fd122;
	fma.rn.f64 	%fd124, %fd123, %fd120, %fd120;
	mul.f64 	%fd125, %fd118, %fd124;
	fma.rn.f64 	%fd126, %fd118, %fd124, %fd125;
	mul.f64 	%fd127, %fd126, %fd126;
	fma.rn.f64 	%fd128, %fd127, 0d3EB1380B3AE80F1E, 0d3ED0EE258B7A8B04;
	fma.rn.f64 	%fd129, %fd128, %fd127, 0d3EF3B2669F02676F;
	fma.rn.f64 	%fd130, %fd129, %fd127, 0d3F1745CBA9AB0956;
	fma.rn.f64 	%fd131, %fd130, %fd127, 0d3F3C71C72D1B5154;
	fma.rn.f64 	%fd132, %fd131, %fd127, 0d3F624924923BE72D;
	fma.rn.f64 	%fd133, %fd132, %fd127, 0d3F8999999999A3C4;
	fma.rn.f64 	%fd134, %fd133, %fd127, 0d3FB5555555555554;
	sub.f64 	%fd135, %fd118, %fd126;
	add.f64 	%fd136, %fd135, %fd135;
	neg.f64 	%fd137, %fd126;
	fma.rn.f64 	%fd138, %fd137, %fd118, %fd136;
	mul.f64 	%fd139, %fd124, %fd138;
	mul.f64 	%fd140, %fd127, %fd134;
	fma.rn.f64 	%fd141, %fd140, %fd126, %fd139;
	xor.b32  	%r63, %r101, -2147483648;
	mov.b32 	%r64, 1127219200;
	mov.b64 	%fd142, {%r63, %r64};
	sub.f64 	%fd143, %fd142, %fd1;
	fma.rn.f64 	%fd144, %fd143, 0d3FE62E42FEFA39EF, %fd126;
	fma.rn.f64 	%fd145, %fd143, 0dBFE62E42FEFA39EF, %fd144;
	sub.f64 	%fd146, %fd145, %fd126;
	sub.f64 	%fd147, %fd141, %fd146;
	fma.rn.f64 	%fd148, %fd143, 0d3C7ABC9E3B39803F, %fd147;
	add.f64 	%fd380, %fd144, %fd148;
	bra.uni 	$L__BB0_42;
$L__BB0_41:
	fma.rn.f64 	%fd117, %fd378, 0d7FF0000000000000, 0d7FF0000000000000;
	{
	.reg .b32 %temp; 
	mov.b64 	{%temp, %r55}, %fd378;
	}
	and.b32  	%r56, %r55, 2147483647;
	setp.eq.s32 	%p19, %r56, 0;
	selp.f64 	%fd380, 0dFFF0000000000000, %fd117, %p19;
$L__BB0_42:
	setp.gt.u32 	%p21, %r26, 1127219199;
	add.f64 	%fd164, %fd380, 0d3FE62E42FEFA39EF;
	selp.f64 	%fd381, %fd164, %fd380, %p21;
$L__BB0_43:
	fma.rn.f64 	%fd165, %fd381, %fd381, 0d3FF0000000000000;
	rcp.rn.f64 	%fd166, %fd165;
	add.f64 	%fd376, %fd376, %fd166;
$L__BB0_44:
	add.s32 	%r88, %r88, 1;
	setp.ne.s32 	%p22, %r88, %r39;
	@%p22 bra 	$L__BB0_31;
$L__BB0_45:
	ld.param.u64 	%rd18, [_Z3addiiiPdS_S__param_5];
	cvta.to.global.u64 	%rd17, %rd18;
	atom.global.add.f64 	%fd367, [%rd17], %fd376;
$L__BB0_46:
	ret;

}


// ===== COMPILED SASS (sm_100) =====

	.target	sm_100

	.elftype	@"ET_EXEC"


//--------------------- .note.nv.tkinfo           --------------------------
	.section	.note.nv.tkinfo,"",@"SHT_NOTE"
	.sectionflags	@"SHF_NOTE_NV_TKINFO"
	.tkinfo
        /*0018*/ 	.word	0x00000002
        /*0030*/ 	.string	""
        /*0030*/ 	.string	"ptxas"
        /*0030*/ 	.string	"Cuda compilation tools, release 13.0, V13.0.88"
        /*0030*/ 	.string	"Build cuda_13.0.r13.0/compiler.36424714_0"
        /*0030*/ 	.string	"-arch sm_100 -m 64 "



//--------------------- .note.nv.cuinfo           --------------------------
	.section	.note.nv.cuinfo,"",@"SHT_NOTE"
	.sectionflags	@"SHF_NOTE_NV_CUINFO"
        /*0018*/ 	.short	0x0002
        /*001a*/ 	.short	0x0064
        /*001c*/ 	.short	0x0082
	.zero		2


//--------------------- .nv.info                  --------------------------
	.section	.nv.info,"",@"SHT_CUDA_INFO"
	.align	4


	//----- nvinfo : EIATTR_REGCOUNT
	.align		4
        /*0000*/ 	.byte	0x04, 0x2f
        /*0002*/ 	.short	(.L_1 - .L_0)
	.align		4
.L_0:
        /*0004*/ 	.word	index@(_Z3addiiiPdS_S_)
        /*0008*/ 	.word	0x00000036


	//----- nvinfo : EIATTR_FRAME_SIZE
	.align		4
.L_1:
        /*000c*/ 	.byte	0x04, 0x11
        /*000e*/ 	.short	(.L_3 - .L_2)
	.align		4
.L_2:
        /*0010*/ 	.word	index@($__internal_2_$__cuda_sm20_dsqrt_rn_f64_mediumpath_v1)
        /*0014*/ 	.word	0x00000000


	//----- nvinfo : EIATTR_FRAME_SIZE
	.align		4
.L_3:
        /*0018*/ 	.byte	0x04, 0x11
        /*001a*/ 	.short	(.L_5 - .L_4)
	.align		4
.L_4:
        /*001c*/ 	.word	index@($__internal_1_$__cuda_sm20_div_rn_f64_full)
        /*0020*/ 	.word	0x00000000


	//----- nvinfo : EIATTR_FRAME_SIZE
	.align		4
.L_5:
        /*0024*/ 	.byte	0x04, 0x11
        /*0026*/ 	.short	(.L_7 - .L_6)
	.align		4
.L_6:
        /*0028*/ 	.word	index@($__internal_0_$__cuda_sm20_dblrcp_rn_slowpath_v3)
        /*002c*/ 	.word	0x00000000


	//----- nvinfo : EIATTR_FRAME_SIZE
	.align		4
.L_7:
        /*0030*/ 	.byte	0x04, 0x11
        /*0032*/ 	.short	(.L_9 - .L_8)
	.align		4
.L_8:
        /*0034*/ 	.word	index@(_Z3addiiiPdS_S_)
        /*0038*/ 	.word	0x00000000


	//----- nvinfo : EIATTR_MIN_STACK_SIZE
	.align		4
.L_9:
        /*003c*/ 	.byte	0x04, 0x12
        /*003e*/ 	.short	(.L_11 - .L_10)
	.align		4
.L_10:
        /*0040*/ 	.word	index@(_Z3addiiiPdS_S_)
        /*0044*/ 	.word	0x00000000
.L_11:


//--------------------- .nv.compat                --------------------------
	.section	.nv.compat,"",@"SHT_CUDA_COMPAT_INFO"
	.align	4
        /*0000*/ 	.byte	0x02, 0x09, 0x00, 0x00, 0x02, 0x02, 0x01, 0x00, 0x02, 0x05, 0x05, 0x00, 0x03, 0x07, 0x01, 0x01
        /*0010*/ 	.byte	0x02, 0x03, 0x00, 0x00, 0x02, 0x06, 0x01, 0x00, 0x04, 0x0b, 0x08, 0x00, 0x01, 0x00, 0x00, 0x00
        /*0020*/ 	.byte	0x00, 0x00, 0x00, 0x00


//--------------------- .nv.info._Z3addiiiPdS_S_  --------------------------
	.section	.nv.info._Z3addiiiPdS_S_,"",@"SHT_CUDA_INFO"
	.sectionflags	@""
	.align	4


	//----- nvinfo : EIATTR_CUDA_API_VERSION
	.align		4
        /*0000*/ 	.byte	0x04, 0x37
        /*0002*/ 	.short	(.L_13 - .L_12)
.L_12:
        /*0004*/ 	.word	0x00000082


	//----- nvinfo : EIATTR_KPARAM_INFO
	.align		4
.L_13:
        /*0008*/ 	.byte	0x04, 0x17
        /*000a*/ 	.short	(.L_15 - .L_14)
.L_14:
        /*000c*/ 	.word	0x00000000
        /*0010*/ 	.short	0x0005
        /*0012*/ 	.short	0x0020
        /*0014*/ 	.byte	0x00, 0xf5, 0x21, 0x00


	//----- nvinfo : EIATTR_KPARAM_INFO
	.align		4
.L_15:
        /*0018*/ 	.byte	0x04, 0x17
        /*001a*/ 	.short	(.L_17 - .L_16)
.L_16:
        /*001c*/ 	.word	0x00000000
        /*0020*/ 	.short	0x0004
        /*0022*/ 	.short	0x0018
        /*0024*/ 	.byte	0x00, 0xf5, 0x21, 0x00


	//----- nvinfo : EIATTR_KPARAM_INFO
	.align		4
.L_17:
        /*0028*/ 	.byte	0x04, 0x17
        /*002a*/ 	.short	(.L_19 - .L_18)
.L_18:
        /*002c*/ 	.word	0x00000000
        /*0030*/ 	.short	0x0003
        /*0032*/ 	.short	0x0010
        /*0034*/ 	.byte	0x00, 0xf5, 0x21, 0x00


	//----- nvinfo : EIATTR_KPARAM_INFO
	.align		4
.L_19:
        /*0038*/ 	.byte	0x04, 0x17
        /*003a*/ 	.short	(.L_21 - .L_20)
.L_20:
        /*003c*/ 	.word	0x00000000
        /*0040*/ 	.short	0x0002
        /*0042*/ 	.short	0x0008
        /*0044*/ 	.byte	0x00, 0xf0, 0x11, 0x00


	//----- nvinfo : EIATTR_KPARAM_INFO
	.align		4
.L_21:
        /*0048*/ 	.byte	0x04, 0x17
        /*004a*/ 	.short	(.L_23 - .L_22)
.L_22:
        /*004c*/ 	.word	0x00000000
        /*0050*/ 	.short	0x0001
        /*0052*/ 	.short	0x0004
        /*0054*/ 	.byte	0x00, 0xf0, 0x11, 0x00


	//----- nvinfo : EIATTR_KPARAM_INFO
	.align		4
.L_23:
        /*0058*/ 	.byte	0x04, 0x17
        /*005a*/ 	.short	(.L_25 - .L_24)
.L_24:
        /*005c*/ 	.word	0x00000000
        /*0060*/ 	.short	0x0000
        /*0062*/ 	.short	0x0000
        /*0064*/ 	.byte	0x00, 0xf0, 0x11, 0x00


	//----- nvinfo : EIATTR_SPARSE_MMA_MASK
	.align		4
.L_25:
        /*0068*/ 	.byte	0x03, 0x50
        /*006a*/ 	.short	0x0000


	//----- nvinfo : EIATTR_MAXREG_COUNT
	.align		4
        /*006c*/ 	.byte	0x03, 0x1b
        /*006e*/ 	.short	0x00ff


	//----- nvinfo : EIATTR_MERCURY_ISA_VERSION
	.align		4
        /*0070*/ 	.byte	0x03, 0x5f
        /*0072*/ 	.short	0x0101


	//----- nvinfo : EIATTR_VRC_CTA_INIT_COUNT
	.align		4
        /*0074*/ 	.byte	0x02, 0x4a
	.zero		1
	.zero		1


	//----- nvinfo : EIATTR_EXIT_INSTR_OFFSETS
	.align		4
        /*0078*/ 	.byte	0x04, 0x1c
        /*007a*/ 	.short	(.L_27 - .L_26)


	//   ....[0]....
.L_26:
        /*007c*/ 	.word	0x000000a0


	//   ....[1]....
        /*0080*/ 	.word	0x000041b0


	//----- nvinfo : EIATTR_CRS_STACK_SIZE
	.align		4
.L_27:
        /*0084*/ 	.byte	0x04, 0x1e
        /*0086*/ 	.short	(.L_29 - .L_28)
.L_28:
        /*0088*/ 	.word	0x00000000


	//----- nvinfo : EIATTR_CBANK_PARAM_SIZE
	.align		4
.L_29:
        /*008c*/ 	.byte	0x03, 0x19
        /*008e*/ 	.short	0x0028


	//----- nvinfo : EIATTR_PARAM_CBANK
	.align		4
        /*0090*/ 	.byte	0x04, 0x0a
        /*0092*/ 	.short	(.L_31 - .L_30)
	.align		4
.L_30:
        /*0094*/ 	.word	index@(.nv.constant0._Z3addiiiPdS_S_)
        /*0098*/ 	.short	0x0380
        /*009a*/ 	.short	0x0028


	//----- nvinfo : EIATTR_SW_WAR
	.align		4
.L_31:
        /*009c*/ 	.byte	0x04, 0x36
        /*009e*/ 	.short	(.L_33 - .L_32)
.L_32:
        /*00a0*/ 	.word	0x00000008
.L_33:


//--------------------- .nv.callgraph             --------------------------
	.section	.nv.callgraph,"",@"SHT_CUDA_CALLGRAPH"
	.align	4
	.sectionentsize	8
	.align		4
        /*0000*/ 	.word	0x00000000
	.align		4
        /*0004*/ 	.word	0xffffffff
	.align		4
        /*0008*/ 	.word	0x00000000
	.align		4
        /*000c*/ 	.word	0xfffffffe
	.align		4
        /*0010*/ 	.word	0x00000000
	.align		4
        /*0014*/ 	.word	0xfffffffd
	.align		4
        /*0018*/ 	.word	0x00000000
	.align		4
        /*001c*/ 	.word	0xfffffffc


//--------------------- .text._Z3addiiiPdS_S_     --------------------------
	.section	.text._Z3addiiiPdS_S_,"ax",@progbits
	.align	128
        .global         _Z3addiiiPdS_S_
        .type           _Z3addiiiPdS_S_,@function
        .size           _Z3addiiiPdS_S_,(.L_x_84 - _Z3addiiiPdS_S_)
        .other          _Z3addiiiPdS_S_,@"STO_CUDA_ENTRY STV_DEFAULT"
_Z3addiiiPdS_S_:
.text._Z3addiiiPdS_S_:
[----:B------:R-:W-:Y:S01]  /*0000*/  LDC R1, c[0x0][0x37c] ;  /* 0x0000df00ff017b82 */ /* 0x000fe20000000800 */
[----:B------:R-:W0:Y:S07]  /*0010*/  S2R R6, SR_TID.X ;  /* 0x0000000000067919 */ /* 0x000e2e0000002100 */
[----:B------:R-:W0:Y:S01]  /*0020*/  S2UR UR4, SR_CTAID.X ;  /* 0x00000000000479c3 */ /* 0x000e220000002500 */
[----:B------:R-:W1:Y:S01]  /*0030*/  LDCU.64 UR8, c[0x0][0x380] ;  /* 0x00007000ff0877ac */ /* 0x000e620008000a00 */
[----:B------:R-:W2:Y:S06]  /*0040*/  LDCU UR5, c[0x0][0x380] ;  /* 0x00007000ff0577ac */ /* 0x000eac0008000800 */
[----:B------:R-:W0:Y:S01]  /*0050*/  LDC R3, c[0x0][0x360] ;  /* 0x0000d800ff037b82 */ /* 0x000e220000000800 */
[----:B--2---:R-:W-:-:S02]  /*0060*/  IMAD.U32 R5, RZ, RZ, UR5 ;  /* 0x00000005ff057e24 */ /* 0x004fc4000f8e00ff */
[----:B0-----:R-:W-:-:S05]  /*0070*/  IMAD R6, R3, UR4, R6 ;  /* 0x0000000403067c24 */ /* 0x001fca000f8e0206 */
[----:B-1----:R-:W-:-:S04]  /*0080*/  ISETP.GE.AND P0, PT, R6, UR9, PT ;  /* 0x0000000906007c0c */ /* 0x002fc8000bf06270 */
[----:B------:R-:W-:-:S13]  /*0090*/  ISETP.LT.OR P0, PT, R6, UR8, P0 ;  /* 0x0000000806007c0c */ /* 0x000fda0008701670 */
[----:B------:R-:W-:Y:S05]  /*00a0*/  @P0 EXIT ;  /* 0x000000000000094d */ /* 0x000fea0003800000 */
[----:B------:R-:W-:Y:S01]  /*00b0*/  UISETP.GE.AND UP0, UPT, UR8, UR9, UPT ;  /* 0x000000090800728c */ /* 0x000fe2000bf06270 */
[----:B------:R-:W-:Y:S01]  /*00c0*/  CS2R R24, SRZ ;  /* 0x0000000000187805 */ /* 0x000fe2000001ff00 */
[----:B------:R-:W0:Y:S07]  /*00d0*/  LDCU.64 UR6, c[0x0][0x358] ;  /* 0x00006b00ff0677ac */ /* 0x000e2e0008000a00 */
[----:B------:R-:W-:Y:S05]  /*00e0*/  BRA.U UP0, `(.L_x_0) ;  /* 0x0000004100287547 */ /* 0x000fea000b800000 */
[----:B------:R-:W1:Y:S01]  /*00f0*/  LDCU UR4, c[0x0][0x388] ;  /* 0x00007100ff0477ac */ /* 0x000e620008000800 */
[----:B------:R-:W2:Y:S01]  /*0100*/  LDC.64 R22, c[0x0][0x390] ;  /* 0x0000e400ff167b82 */ /* 0x000ea20000000a00 */
[----:B------:R-:W-:Y:S01]  /*0110*/  IMAD.SHL.U32 R7, R6, 0x2, RZ ;  /* 0x0000000206077824 */ /* 0x000fe200078e00ff */
[----:B------:R-:W-:Y:S01]  /*0120*/  CS2R R24, SRZ ;  /* 0x0000000000187805 */ /* 0x000fe2000001ff00 */
[----:B------:R-:W3:Y:S05]  /*0130*/  LDCU UR10, c[0x0][0x384] ;  /* 0x00007080ff0a77ac */ /* 0x000eea0008000800 */
[----:B------:R-:W4:Y:S01]  /*0140*/  LDC.64 R2, c[0x0][0x390] ;  /* 0x0000e400ff027b82 */ /* 0x000f220000000a00 */
[----:B-1----:R-:W-:-:S02]  /*0150*/  UISETP.GT.AND UP0, UPT, UR4, URZ, UPT ;  /* 0x000000ff0400728c */ /* 0x002fc4000bf04270 */
[----:B------:R-:W-:Y:S02]  /*0160*/  IMAD R4, R6, UR4, RZ ;  /* 0x0000000406047c24 */ /* 0x000fe4000f8e02ff */
[----:B--2---:R-:W-:-:S05]  /*0170*/  IMAD.WIDE R22, R7, 0x8, R22 ;  /* 0x0000000807167825 */ /* 0x004fca00078e0216 */
[----:B---3--:R-:W-:Y:S05]  /*0180*/  BRA.U UP0, `(.L_x_1) ;  /* 0x0000000d00f87547 */ /* 0x008fea000b800000 */
.L_x_16:
[----:B------:R-:W-:Y:S01]  /*0190*/  ISETP.NE.AND P0, PT, R6, R5, PT ;  /* 0x000000050600720c */ /* 0x000fe20003f05270 */
[----:B------:R-:W-:-:S12]  /*01a0*/  BSSY.RECONVERGENT B1, `(.L_x_2) ;  /* 0x00000f8000017945 */ /* 0x000fd80003800200 */
[----:B------:R-:W-:Y:S05]  /*01b0*/  @!P0 BRA `(.L_x_3) ;  /* 0x0000000c00d88947 */ /* 0x000fea0003800000 */
[----:B------:R-:W-:Y:S01]  /*01c0*/  IMAD.SHL.U32 R13, R5, 0x2, RZ ;  /* 0x00000002050d7824 */ /* 0x000fe200078e00ff */
[----:B0-----:R-:W2:Y:S03]  /*01d0*/  LDG.E.64 R10, desc[UR6][R22.64+0x8] ;  /* 0x00000806160a7981 */ /* 0x001ea6000c1e1b00 */
[----:B----4-:R-:W-:Y:S01]  /*01e0*/  IMAD.WIDE R12, R13, 0x8, R2 ;  /* 0x000000080d0c7825 */ /* 0x010fe200078e0202 */
[----:B------:R-:W3:Y:S04]  /*01f0*/  LDG.E.64 R8, desc[UR6][R22.64] ;  /* 0x0000000616087981 */ /* 0x000ee8000c1e1b00 */
[----:B------:R-:W2:Y:S04]  /*0200*/  LDG.E.64 R18, desc[UR6][R12.64+0x8] ;  /* 0x000008060c127981 */ /* 0x000ea8000c1e1b00 */
[----:B------:R-:W3:Y:S01]  /*0210*/  LDG.E.64 R16, desc[UR6][R12.64] ;  /* 0x000000060c107981 */ /* 0x000ee2000c1e1b00 */
[----:B------:R-:W-:Y:S01]  /*0220*/  UMOV UR4, 0x88e368f1 ;  /* 0x88e368f100047882 */ /* 0x000fe20000000000 */
[----:B------:R-:W-:Y:S01]  /*0230*/  UMOV UR5, 0x3ee4f8b5 ;  /* 0x3ee4f8b500057882 */ /* 0x000fe20000000000 */
[----:B------:R-:W-:Y:S01]  /*0240*/  BSSY.RECONVERGENT B2, `(.L_x_4) ;  /* 0x00000da000027945 */ /* 0x000fe20003800200 */
[----:B------:R-:W-:Y:S01]  /*0250*/  CS2R R14, SRZ ;  /* 0x00000000000e7805 */ /* 0x000fe2000001ff00 */
[----:B--2---:R-:W-:-:S02]  /*0260*/  DADD R26, R10, -R18 ;  /* 0x000000000a1a7229 */ /* 0x004fc40000000812 */
[----:B---3--:R-:W-:-:S06]  /*0270*/  DADD R20, R8, -R16 ;  /* 0x0000000008147229 */ /* 0x008fcc0000000810 */
[----:B------:R-:W-:Y:S02]  /*0280*/  DSETP.GTU.AND P0, PT, |R26|, UR4, PT ;  /* 0x000000041a007e2a */ /* 0x000fe4000bf0c200 */
[----:B------:R-:W-:-:S14]  /*0290*/  DSETP.LE.AND P1, PT, |R20|, UR4, PT ;  /* 0x0000000414007e2a */ /* 0x000fdc000bf23200 */
[----:B------:R-:W-:Y:S05]  /*02a0*/  @!P0 BRA P1, `(.L_x_5) ;  /* 0x0000000c004c8947 */ /* 0x000fea0000800000 */
[----:B------:R-:W-:Y:S01]  /*02b0*/  DMUL R10, R10, R10 ;  /* 0x0000000a0a0a7228 */ /* 0x000fe20000000000 */
[----:B------:R-:W-:Y:S01]  /*02c0*/  UMOV UR4, 0x74a771d ;  /* 0x074a771d00047882 */ /* 0x000fe20000000000 */
[----:B------:R-:W-:Y:S01]  /*02d0*/  DMUL R12, R18, R18 ;  /* 0x00000012120c7228 */ /* 0x000fe20000000000 */
[----:B------:R-:W-:Y:S01]  /*02e0*/  UMOV UR5, 0x3fefffeb ;  /* 0x3fefffeb00057882 */ /* 0x000fe20000000000 */
[----:B------:R-:W-:Y:S04]  /*02f0*/  BSSY.RECONVERGENT B3, `(.L_x_6) ;  /* 0x0000024000037945 */ /* 0x000fe80003800200 */
[----:B------:R-:W-:Y:S02]  /*0300*/  DFMA R10, R8, R8, R10 ;  /* 0x00000008080a722b */ /* 0x000fe4000000000a */
[----:B------:R-:W-:-:S06]  /*0310*/  DFMA R12, R16, R16, R12 ;  /* 0x00000010100c722b */ /* 0x000fcc000000000c */
[----:B------:R-:W-:Y:S02]  /*0320*/  DSETP.GT.AND P0, PT, R10, UR4, PT ;  /* 0x000000040a007e2a */ /* 0x000fe4000bf04000 */
[----:B------:R-:W-:-:S04]  /*0330*/  DSETP.GT.AND P1, PT, R12, UR4, PT ;  /* 0x000000040c007e2a */ /* 0x000fc8000bf24000 */
[----:B------:R-:W-:Y:S02]  /*0340*/  FSEL R8, R10, 1.5231795214734853228e-34, !P0 ;  /* 0x074a771d0a087808 */ /* 0x000fe40004000000 */
[----:B------:R-:W-:Y:S02]  /*0350*/  FSEL R9, R11, 1.8749974966049194336, !P0 ;  /* 0x3fefffeb0b097808 */ /* 0x000fe40004000000 */
[----:B------:R-:W-:Y:S02]  /*0360*/  FSEL R10, R12, 1.5231795214734853228e-34, !P1 ;  /* 0x074a771d0c0a7808 */ /* 0x000fe40004800000 */
[----:B------:R-:W-:Y:S02]  /*0370*/  FSEL R11, R13, 1.8749974966049194336, !P1 ;  /* 0x3fefffeb0d0b7808 */ /* 0x000fe40004800000 */
[----:B------:R-:W-:-:S04]  /*0380*/  DADD R8, -R8, 1 ;  /* 0x3ff0000008087429 */ /* 0x000fc80000000100 */
[----:B------:R-:W-:-:S08]  /*0390*/  DADD R10, -R10, 1 ;  /* 0x3ff000000a0a7429 */ /* 0x000fd00000000100 */
[----:B------:R-:W-:Y:S01]  /*03a0*/  DMUL R16, R8, R10 ;  /* 0x0000000a08107228 */ /* 0x000fe20000000000 */
[----:B------:R-:W-:-:S05]  /*03b0*/  IMAD.MOV.U32 R10, RZ, RZ, 0x1 ;  /* 0x00000001ff0a7424 */ /* 0x000fca00078e00ff */
[----:B------:R-:W0:Y:S02]  /*03c0*/  MUFU.RCP64H R11, R17 ;  /* 0x00000011000b7308 */ /* 0x000e240000001800 */
[----:B0-----:R-:W-:-:S08]  /*03d0*/  DFMA R8, -R16, R10, 1 ;  /* 0x3ff000001008742b */ /* 0x001fd0000000010a */
[----:B------:R-:W-:Y:S02]  /*03e0*/  DFMA R12, R8, R8, R8 ;  /* 0x00000008080c722b */ /* 0x000fe40000000008 */
[----:B------:R-:W-:-:S06]  /*03f0*/  DMUL R8, R26, R26 ;  /* 0x0000001a1a087228 */ /* 0x000fcc0000000000 */
[----:B------:R-:W-:Y:S02]  /*0400*/  DFMA R12, R10, R12, R10 ;  /* 0x0000000c0a0c722b */ /* 0x000fe4000000000a */
[----:B------:R-:W-:-:S06]  /*0410*/  DFMA R8, R20, R20, R8 ;  /* 0x000000141408722b */ /* 0x000fcc0000000008 */
[----:B------:R-:W-:Y:S02]  /*0420*/  DFMA R10, -R16, R12, 1 ;  /* 0x3ff00000100a742b */ /* 0x000fe4000000010c */
[----:B------:R-:W-:-:S06]  /*0430*/  DADD R14, R8, R8 ;  /* 0x00000000080e7229 */ /* 0x000fcc0000000008 */
[----:B------:R-:W-:-:S04]  /*0440*/  DFMA R10, R12, R10, R12 ;  /* 0x0000000a0c0a722b */ /* 0x000fc8000000000c */
[----:B------:R-:W-:-:S04]  /*0450*/  FSETP.GEU.AND P1, PT, |R15|, 6.5827683646048100446e-37, PT ;  /* 0x036000000f00780b */ /* 0x000fc80003f2e200 */
[----:B------:R-:W-:-:S08]  /*0460*/  DMUL R8, R14, R10 ;  /* 0x0000000a0e087228 */ /* 0x000fd00000000000 */
[----:B------:R-:W-:-:S08]  /*0470*/  DFMA R12, -R16, R8, R14 ;  /* 0x00000008100c722b */ /* 0x000fd0000000010e */
[----:B------:R-:W-:-:S10]  /*0480*/  DFMA R10, R10, R12, R8 ;  /* 0x0000000c0a0a722b */ /* 0x000fd40000000008 */
[----:B------:R-:W-:-:S05]  /*0490*/  FFMA R0, RZ, R17, R11 ;  /* 0x00000011ff007223 */ /* 0x000fca000000000b */
[----:B------:R-:W-:-:S13]  /*04a0*/  FSETP.GT.AND P0, PT, |R0|, 1.469367938527859385e-39, PT ;  /* 0x001000000000780b */ /* 0x000fda0003f04200 */
[----:B------:R-:W-:Y:S05]  /*04b0*/  @P0 BRA P1, `(.L_x_7) ;  /* 0x00000000001c0947 */ /* 0x000fea0000800000 */
[----:B------:R-:W-:Y:S01]  /*04c0*/  IMAD.MOV.U32 R12, RZ, RZ, R14 ;  /* 0x000000ffff0c7224 */ /* 0x000fe200078e000e */
[----:B------:R-:W-:Y:S01]  /*04d0*/  MOV R10, R16 ;  /* 0x00000010000a7202 */ /* 0x000fe20000000f00 */
[----:B------:R-:W-:Y:S01]  /*04e0*/  IMAD.MOV.U32 R9, RZ, RZ, R15 ;  /* 0x000000ffff097224 */ /* 0x000fe200078e000f */
[----:B------:R-:W-:Y:S01]  /*04f0*/  MOV R8, 0x520 ;  /* 0x0000052000087802 */ /* 0x000fe20000000f00 */
[----:B------:R-:W-:-:S07]  /*0500*/  IMAD.MOV.U32 R7, RZ, RZ, R17 ;  /* 0x000000ffff077224 */ /* 0x000fce00078e0011 */
[----:B------:R-:W-:Y:S05]  /*0510*/  CALL.REL.NOINC `($__internal_1_$__cuda_sm20_div_rn_f64_full) ;  /* 0x0000003c00c07944 */ /* 0x000fea0003c00000 */
[----:B------:R-:W-:-:S07]  /*0520*/  IMAD.MOV.U32 R11, RZ, RZ, R7 ;  /* 0x000000ffff0b7224 */ /* 0x000fce00078e0007 */
.L_x_7:
[----:B------:R-:W-:Y:S05]  /*0530*/  BSYNC.RECONVERGENT B3 ;  /* 0x0000000000037941 */ /* 0x000fea0003800200 */
.L_x_6:
[----:B------:R-:W-:Y:S01]  /*0540*/  DADD R10, R10, 1 ;  /* 0x3ff000000a0a7429 */ /* 0x000fe20000000000 */
[----:B------:R-:W-:Y:S01]  /*0550*/  IMAD.MOV.U32 R12, RZ, RZ, RZ ;  /* 0x000000ffff0c7224 */ /* 0x000fe200078e00ff */
[----:B------:R-:W-:Y:S01]  /*0560*/  BSSY.RECONVERGENT B3, `(.L_x_8) ;  /* 0x00000a1000037945 */ /* 0x000fe20003800200 */
[----:B------:R-:W-:-:S05]  /*0570*/  IMAD.MOV.U32 R14, RZ, RZ, RZ ;  /* 0x000000ffff0e7224 */ /* 0x000fca00078e00ff */
[C---:B------:R-:W-:Y:S02]  /*0580*/  DFMA R8, R10.reuse, R10, -1 ;  /* 0xbff000000a08742b */ /* 0x040fe4000000000a */
[----:B------:R-:W-:-:S04]  /*0590*/  DADD R20, R10, -1 ;  /* 0xbff000000a147429 */ /* 0x000fc80000000000 */
[----:B------:R-:W0:Y:S06]  /*05a0*/  MUFU.RSQ64H R13, R9 ;  /* 0x00000009000d7308 */ /* 0x000e2c0000001c00 */
[C---:B------:R-:W-:Y:S02]  /*05b0*/  ISETP.NE.AND P1, PT, R21.reuse, RZ, PT ;  /* 0x000000ff1500720c */ /* 0x040fe40003f25270 */
[----:B------:R-:W-:Y:S01]  /*05c0*/  ISETP.GT.U32.AND P0, PT, R21, 0x432fffff, PT ;  /* 0x432fffff1500780c */ /* 0x000fe20003f04070 */
[----:B0-----:R-:W-:Y:S01]  /*05d0*/  DMUL R16, R8, R12 ;  /* 0x0000000c08107228 */ /* 0x001fe20000000000 */
[----:B------:R-:W-:-:S07]  /*05e0*/  VIADD R15, R13, 0xfff00000 ;  /* 0xfff000000d0f7836 */ /* 0x000fce0000000000 */
[----:B------:R-:W-:-:S08]  /*05f0*/  DFMA R18, R16, -R16, R8 ;  /* 0x800000101012722b */ /* 0x000fd00000000008 */
[----:B------:R-:W-:-:S08]  /*0600*/  DFMA R18, R14, R18, R16 ;  /* 0x000000120e12722b */ /* 0x000fd00000000010 */
[-C--:B------:R-:W-:Y:S02]  /*0610*/  DFMA R12, R12, -R18.reuse, 1 ;  /* 0x3ff000000c0c742b */ /* 0x080fe40000000812 */
[----:B------:R-:W-:-:S06]  /*0620*/  DFMA R16, R18, -R18, R8 ;  /* 0x800000121210722b */ /* 0x000fcc0000000008 */
[----:B------:R-:W-:-:S08]  /*0630*/  DFMA R12, R14, R12, R14 ;  /* 0x0000000c0e0c722b */ /* 0x000fd0000000000e */
[----:B------:R-:W-:-:S10]  /*0640*/  DFMA R12, R12, R16, R18 ;  /* 0x000000100c0c722b */ /* 0x000fd40000000012 */
[----:B------:R-:W-:Y:S02]  /*0650*/  FSEL R18, R12, RZ, P1 ;  /* 0x000000ff0c127208 */ /* 0x000fe40000800000 */
[----:B------:R-:W-:Y:S02]  /*0660*/  FSEL R12, R13, RZ, P1 ;  /* 0x000000ff0d0c7208 */ /* 0x000fe40000800000 */
[----:B------:R-:W-:Y:S02]  /*0670*/  FSEL R18, R18, 1.4012984643248170709e-45, !P0 ;  /* 0x0000000112127808 */ /* 0x000fe40004000000 */
[----:B------:R-:W-:-:S06]  /*0680*/  FSEL R19, R12, -1.875, !P0 ;  /* 0xbff000000c137808 */ /* 0x000fcc0004000000 */
[----:B------:R-:W-:-:S10]  /*0690*/  DADD R18, R20, R18 ;  /* 0x0000000014127229 */ /* 0x000fd40000000012 */
[----:B------:R-:W-:-:S04]  /*06a0*/  FSETP.GT.AND P0, PT, R19, -1.6999999284744262695, PT ;  /* 0xbfd999991300780b */ /* 0x000fc80003f04000 */
[----:B------:R-:W-:-:S13]  /*06b0*/  FSETP.GEU.OR P0, PT, R19, 1.7916666269302368164, !P0 ;  /* 0x3fe555551300780b */ /* 0x000fda000470e400 */
[----:B------:R-:W-:Y:S05]  /*06c0*/  @P0 BRA `(.L_x_9) ;  /* 0x0000000000d80947 */ /* 0x000fea0003800000 */
[----:B------:R-:W-:Y:S01]  /*06d0*/  DADD R14, R18, 2 ;  /* 0x40000000120e7429 */ /* 0x000fe20000000000 */
[----:B------:R-:W-:Y:S01]  /*06e0*/  IMAD.MOV.U32 R8, RZ, RZ, 0x1 ;  /* 0x00000001ff087424 */ /* 0x000fe200078e00ff */
[----:B------:R-:W-:Y:S01]  /*06f0*/  FSETP.GEU.AND P1, PT, |R19|, 6.5827683646048100446e-37, PT ;  /* 0x036000001300780b */ /* 0x000fe20003f2e200 */
[----:B------:R-:W-:Y:S03]  /*0700*/  BSSY.RECONVERGENT B4, `(.L_x_10) ;  /* 0x0000014000047945 */ /* 0x000fe60003800200 */
[----:B------:R-:W0:Y:S02]  /*0710*/  MUFU.RCP64H R9, R15 ;  /* 0x0000000f00097308 */ /* 0x000e240000001800 */
[----:B0-----:R-:W-:-:S08]  /*0720*/  DFMA R10, -R14, R8, 1 ;  /* 0x3ff000000e0a742b */ /* 0x001fd00000000108 */
[----:B------:R-:W-:-:S08]  /*0730*/  DFMA R10, R10, R10, R10 ;  /* 0x0000000a0a0a722b */ /* 0x000fd0000000000a */
[----:B------:R-:W-:-:S08]  /*0740*/  DFMA R10, R8, R10, R8 ;  /* 0x0000000a080a722b */ /* 0x000fd00000000008 */
[----:B------:R-:W-:-:S08]  /*0750*/  DFMA R8, -R14, R10, 1 ;  /* 0x3ff000000e08742b */ /* 0x000fd0000000010a */
[----:B------:R-:W-:-:S08]  /*0760*/  DFMA R8, R10, R8, R10 ;  /* 0x000000080a08722b */ /* 0x000fd0000000000a */
[----:B------:R-:W-:-:S08]  /*0770*/  DMUL R10, R18, R8 ;  /* 0x00000008120a7228 */ /* 0x000fd00000000000 */
[----:B------:R-:W-:-:S08]  /*0780*/  DFMA R12, -R14, R10, R18 ;  /* 0x0000000a0e0c722b */ /* 0x000fd00000000112 */
[----:B------:R-:W-:-:S10]  /*0790*/  DFMA R10, R8, R12, R10 ;  /* 0x0000000c080a722b */ /* 0x000fd4000000000a */
[----:B------:R-:W-:-:S05]  /*07a0*/  FFMA R0, RZ, R15, R11 ;  /* 0x0000000fff007223 */ /* 0x000fca000000000b */
[----:B------:R-:W-:-:S13]  /*07b0*/  FSETP.GT.AND P0, PT, |R0|, 1.469367938527859385e-39, PT ;  /* 0x001000000000780b */ /* 0x000fda0003f04200 */
[----:B------:R-:W-:Y:S05]  /*07c0*/  @P0 BRA P1, `(.L_x_11) ;  /* 0x00000000001c0947 */ /* 0x000fea0000800000 */
[----:B------:R-:W-:Y:S01]  /*07d0*/  MOV R10, R14 ;  /* 0x0000000e000a7202 */ /* 0x000fe20000000f00 */
[----:B------:R-:W-:Y:S01]  /*07e0*/  IMAD.MOV.U32 R7, RZ, RZ, R15 ;  /* 0x000000ffff077224 */ /* 0x000fe200078e000f */
[----:B------:R-:W-:Y:S01]  /*07f0*/  MOV R8, 0x830 ;  /* 0x0000083000087802 */ /* 0x000fe20000000f00 */
[----:B------:R-:W-:Y:S02]  /*0800*/  IMAD.MOV.U32 R12, RZ, RZ, R18 ;  /* 0x000000ffff0c7224 */ /* 0x000fe400078e0012 */
[----:B------:R-:W-:-:S07]  /*0810*/  IMAD.MOV.U32 R9, RZ, RZ, R19 ;  /* 0x000000ffff097224 */ /* 0x000fce00078e0013 */
[----:B------:R-:W-:Y:S05]  /*0820*/  CALL.REL.NOINC `($__internal_1_$__cuda_sm20_div_rn_f64_full) ;  /* 0x0000003800fc7944 */ /* 0x000fea0003c00000 */
[----:B------:R-:W-:-:S07]  /*0830*/  IMAD.MOV.U32 R11, RZ, RZ, R7 ;  /* 0x000000ffff0b7224 */ /* 0x000fce00078e0007 */
.L_x_11:
[----:B------:R-:W-:Y:S05]  /*0840*/  BSYNC.RECONVERGENT B4 ;  /* 0x0000000000047941 */ /* 0x000fea0003800200 */
.L_x_10:
[----:B------:R-:W-:Y:S01]  /*0850*/  DMUL R10, R18, -R10 ;  /* 0x8000000a120a7228 */ /* 0x000fe20000000000 */
[----:B------:R-:W-:Y:S01]  /*0860*/  IMAD.MOV.U32 R14, RZ, RZ, -0x314d23bc ;  /* 0xceb2dc44ff0e7424 */ /* 0x000fe200078e00ff */
[----:B------:R-:W-:Y:S01]  /*0870*/  UMOV UR4, 0x2fbe14b5 ;  /* 0x2fbe14b500047882 */ /* 0x000fe20000000000 */
[----:B------:R-:W-:Y:S01]  /*0880*/  IMAD.MOV.U32 R15, RZ, RZ, 0x3ed087ff ;  /* 0x3ed087ffff0f7424 */ /* 0x000fe200078e00ff */
[----:B------:R-:W-:-:S04]  /*0890*/  UMOV UR5, 0x3eb372fb ;  /* 0x3eb372fb00057882 */ /* 0x000fc80000000000 */
[----:B------:R-:W-:-:S08]  /*08a0*/  DADD R8, R18, R10 ;  /* 0x0000000012087229 */ /* 0x000fd0000000000a */
[----:B------:R-:W-:-:S08]  /*08b0*/  DMUL R12, R8, R8 ;  /* 0x00000008080c7228 */ /* 0x000fd00000000000 */
[----:B------:R-:W-:Y:S01]  /*08c0*/  DFMA R14, R12, UR4, R14 ;  /* 0x000000040c0e7c2b */ /* 0x000fe2000800000e */
[----:B------:R-:W-:Y:S01]  /*08d0*/  UMOV UR4, 0x890f468c ;  /* 0x890f468c00047882 */ /* 0x000fe20000000000 */
[----:B------:R-:W-:-:S06]  /*08e0*/  UMOV UR5, 0x3ef3b9ff ;  /* 0x3ef3b9ff00057882 */ /* 0x000fcc0000000000 */
[----:B------:R-:W-:Y:S01]  /*08f0*/  DFMA R14, R12, R14, UR4 ;  /* 0x000000040c0e7e2b */ /* 0x000fe2000800000e */
        /* <DEDUP_REMOVED lines=14> */
[----:B------:R-:W-:-:S08]  /*09e0*/  DFMA R14, R12, R14, UR4 ;  /* 0x000000040c0e7e2b */ /* 0x000fd0000800000e */
[----:B------:R-:W-:-:S08]  /*09f0*/  DMUL R14, R12, R14 ;  /* 0x0000000e0c0e7228 */ /* 0x000fd00000000000 */
[----:B------:R-:W-:-:S08]  /*0a00*/  DFMA R14, R8, R14, R10 ;  /* 0x0000000e080e722b */ /* 0x000fd0000000000a */
[----:B------:R-:W-:Y:S01]  /*0a10*/  DADD R14, R18, R14 ;  /* 0x00000000120e7229 */ /* 0x000fe2000000000e */
[----:B------:R-:W-:Y:S10]  /*0a20*/  BRA `(.L_x_12) ;  /* 0x0000000400507947 */ /* 0x000ff40003800000 */
.L_x_9:
[----:B------:R-:W-:Y:S01]  /*0a30*/  DADD R18, R18, 1 ;  /* 0x3ff0000012127429 */ /* 0x000fe20000000000 */
[----:B------:R-:W-:-:S09]  /*0a40*/  IMAD.MOV.U32 R7, RZ, RZ, -0x3ff ;  /* 0xfffffc01ff077424 */ /* 0x000fd200078e00ff */
[----:B------:R-:W-:Y:S01]  /*0a50*/  ISETP.GT.AND P0, PT, R19, 0xfffff, PT ;  /* 0x000fffff1300780c */ /* 0x000fe20003f04270 */
[--C-:B------:R-:W-:Y:S01]  /*0a60*/  IMAD.MOV.U32 R9, RZ, RZ, R19.reuse ;  /* 0x000000ffff097224 */ /* 0x100fe200078e0013 */
[----:B------:R-:W-:Y:S01]  /*0a70*/  MOV R8, R18 ;  /* 0x0000001200087202 */ /* 0x000fe20000000f00 */
[----:B------:R-:W-:Y:S02]  /*0a80*/  IMAD.MOV.U32 R0, RZ, RZ, R19 ;  /* 0x000000ffff007224 */ /* 0x000fe400078e0013 */
[----:B------:R-:W-:-:S08]  /*0a90*/  IMAD.MOV.U32 R14, RZ, RZ, R18 ;  /* 0x000000ffff0e7224 */ /* 0x000fd000078e0012 */
[----:B------:R-:W-:Y:S01]  /*0aa0*/  @!P0 DMUL R8, R8, 1.80143985094819840000e+16 ;  /* 0x4350000008088828 */ /* 0x000fe20000000000 */
[----:B------:R-:W-:-:S09]  /*0ab0*/  @!P0 MOV R7, 0xfffffbcb ;  /* 0xfffffbcb00078802 */ /* 0x000fd20000000f00 */
[----:B------:R-:W-:Y:S02]  /*0ac0*/  @!P0 IMAD.MOV.U32 R0, RZ, RZ, R9 ;  /* 0x000000ffff008224 */ /* 0x000fe400078e0009 */
[----:B------:R-:W-:Y:S02]  /*0ad0*/  @!P0 IMAD.MOV.U32 R14, RZ, RZ, R8 ;  /* 0x000000ffff0e8224 */ /* 0x000fe400078e0008 */
[----:B------:R-:W-:-:S05]  /*0ae0*/  VIADD R4, R0, 0xffffffff ;  /* 0xffffffff00047836 */ /* 0x000fca0000000000 */
[----:B------:R-:W-:-:S13]  /*0af0*/  ISETP.GT.U32.AND P1, PT, R4, 0x7feffffe, PT ;  /* 0x7feffffe0400780c */ /* 0x000fda0003f24070 */
[----:B------:R-:W-:Y:S05]  /*0b00*/  @P1 BRA `(.L_x_13) ;  /* 0x0000000400001947 */ /* 0x000fea0003800000 */
[----:B------:R-:W-:Y:S01]  /*0b10*/  LOP3.LUT R4, R0, 0xfffff, RZ, 0xc0, !PT ;  /* 0x000fffff00047812 */ /* 0x000fe200078ec0ff */
[----:B------:R-:W-:Y:S01]  /*0b20*/  IMAD.MOV.U32 R10, RZ, RZ, RZ ;  /* 0x000000ffff0a7224 */ /* 0x000fe200078e00ff */
[----:B------:R-:W-:Y:S01]  /*0b30*/  UMOV UR4, 0x3ae80f1e ;  /* 0x3ae80f1e00047882 */ /* 0x000fe20000000000 */
[----:B------:R-:W-:Y:S01]  /*0b40*/  IMAD.MOV.U32 R18, RZ, RZ, -0x748574fc ;  /* 0x8b7a8b04ff127424 */ /* 0x000fe200078e00ff */
[----:B------:R-:W-:Y:S01]  /*0b50*/  LOP3.LUT R15, R4, 0x3ff00000, RZ, 0xfc, !PT ;  /* 0x3ff00000040f7812 */ /* 0x000fe200078efcff */
[----:B------:R-:W-:Y:S01]  /*0b60*/  IMAD.MOV.U32 R19, RZ, RZ, 0x3ed0ee25 ;  /* 0x3ed0ee25ff137424 */ /* 0x000fe200078e00ff */
[----:B------:R-:W-:Y:S01]  /*0b70*/  UMOV UR5, 0x3eb1380b ;  /* 0x3eb1380b00057882 */ /* 0x000fe20000000000 */
[----:B------:R-:W-:Y:S01]  /*0b80*/  LEA.HI R0, R0, R7, RZ, 0xc ;  /* 0x0000000700007211 */ /* 0x000fe200078f60ff */
[----:B------:R-:W-:Y:S01]  /*0b90*/  IMAD.MOV.U32 R27, RZ, RZ, 0x43300000 ;  /* 0x43300000ff1b7424 */ /* 0x000fe200078e00ff */
[----:B------:R-:W-:Y:S01]  /*0ba0*/  ISETP.GE.U32.AND P0, PT, R15, 0x3ff6a09f, PT ;  /* 0x3ff6a09f0f00780c */ /* 0x000fe20003f06070 */
[----:B------:R-:W-:Y:S01]  /*0bb0*/  UMOV UR8, 0x80000000 ;  /* 0x8000000000087882 */ /* 0x000fe20000000000 */
[----:B------:R-:W-:-:S11]  /*0bc0*/  UMOV UR9, 0x43300000 ;  /* 0x4330000000097882 */ /* 0x000fd60000000000 */
[----:B------:R-:W-:Y:S01]  /*0bd0*/  @P0 VIADD R9, R15, 0xfff00000 ;  /* 0xfff000000f090836 */ /* 0x000fe20000000000 */
[----:B------:R-:W-:-:S03]  /*0be0*/  @P0 IADD3 R0, PT, PT, R0, 0x1, RZ ;  /* 0x0000000100000810 */ /* 0x000fc60007ffe0ff */
[----:B------:R-:W-:Y:S01]  /*0bf0*/  @P0 IMAD.MOV.U32 R15, RZ, RZ, R9 ;  /* 0x000000ffff0f0224 */ /* 0x000fe200078e0009 */
[----:B------:R-:W-:-:S05]  /*0c00*/  LOP3.LUT R26, R0, 0x80000000, RZ, 0x3c, !PT ;  /* 0x80000000001a7812 */ /* 0x000fca00078e3cff */
[C---:B------:R-:W-:Y:S02]  /*0c10*/  DADD R16, R14.reuse, 1 ;  /* 0x3ff000000e107429 */ /* 0x040fe40000000000 */
[----:B------:R-:W-:Y:S02]  /*0c20*/  DADD R14, R14, -1 ;  /* 0xbff000000e0e7429 */ /* 0x000fe40000000000 */
[----:B------:R-:W-:Y:S01]  /*0c30*/  DADD R26, R26, -UR8 ;  /* 0x800000081a1a7e29 */ /* 0x000fe20008000000 */
[----:B------:R-:W-:Y:S01]  /*0c40*/  UMOV UR8, 0xfefa39ef ;  /* 0xfefa39ef00087882 */ /* 0x000fe20000000000 */
[----:B------:R-:W0:Y:S01]  /*0c50*/  MUFU.RCP64H R11, R17 ;  /* 0x00000011000b7308 */ /* 0x000e220000001800 */
[----:B------:R-:W-:Y:S01]  /*0c60*/  UMOV UR9, 0x3fe62e42 ;  /* 0x3fe62e4200097882 */ /* 0x000fe20000000000 */
[----:B0-----:R-:W-:-:S08]  /*0c70*/  DFMA R8, -R16, R10, 1 ;  /* 0x3ff000001008742b */ /* 0x001fd0000000010a */
[----:B------:R-:W-:-:S08]  /*0c80*/  DFMA R8, R8, R8, R8 ;  /* 0x000000080808722b */ /* 0x000fd00000000008 */
[----:B------:R-:W-:-:S08]  /*0c90*/  DFMA R10, R10, R8, R10 ;  /* 0x000000080a0a722b */ /* 0x000fd0000000000a */
[----:B------:R-:W-:-:S08]  /*0ca0*/  DMUL R8, R14, R10 ;  /* 0x0000000a0e087228 */ /* 0x000fd00000000000 */
[----:B------:R-:W-:-:S08]  /*0cb0*/  DFMA R8, R14, R10, R8 ;  /* 0x0000000a0e08722b */ /* 0x000fd00000000008 */
[----:B------:R-:W-:-:S08]  /*0cc0*/  DMUL R12, R8, R8 ;  /* 0x00000008080c7228 */ /* 0x000fd00000000000 */
[----:B------:R-:W-:Y:S01]  /*0cd0*/  DFMA R16, R12, UR4, R18 ;  /* 0x000000040c107c2b */ /* 0x000fe20008000012 */
[----:B------:R-:W-:Y:S01]  /*0ce0*/  UMOV UR4, 0x9f02676f ;  /* 0x9f02676f00047882 */ /* 0x000fe20000000000 */
[----:B------:R-:W-:Y:S01]  /*0cf0*/  UMOV UR5, 0x3ef3b266 ;  /* 0x3ef3b26600057882 */ /* 0x000fe20000000000 */
[----:B------:R-:W-:-:S05]  /*0d00*/  DADD R18, R14, -R8 ;  /* 0x000000000e127229 */ /* 0x000fca0000000808 */
[----:B------:R-:W-:Y:S01]  /*0d10*/  DFMA R16, R12, R16, UR4 ;  /* 0x000000040c107e2b */ /* 0x000fe20008000010 */
[----:B------:R-:W-:Y:S01]  /*0d20*/  UMOV UR4, 0xa9ab0956 ;  /* 0xa9ab095600047882 */ /* 0x000fe20000000000 */
[----:B------:R-:W-:Y:S01]  /*0d30*/  UMOV UR5, 0x3f1745cb ;  /* 0x3f1745cb00057882 */ /* 0x000fe20000000000 */
[----:B------:R-:W-:-:S05]  /*0d40*/  DADD R18, R18, R18 ;  /* 0x0000000012127229 */ /* 0x000fca0000000012 */
[----:B------:R-:W-:Y:S01]  /*0d50*/  DFMA R16, R12, R16, UR4 ;  /* 0x000000040c107e2b */ /* 0x000fe20008000010 */
[----:B------:R-:W-:Y:S01]  /*0d60*/  UMOV UR4, 0x2d1b5154 ;  /* 0x2d1b515400047882 */ /* 0x000fe20000000000 */
[----:B------:R-:W-:Y:S01]  /*0d70*/  UMOV UR5, 0x3f3c71c7 ;  /* 0x3f3c71c700057882 */ /* 0x000fe20000000000 */
[----:B------:R-:W-:Y:S02]  /*0d80*/  DFMA R18, R14, -R8, R18 ;  /* 0x800000080e12722b */ /* 0x000fe40000000012 */
[----:B------:R-:W-:-:S03]  /*0d90*/  DFMA R14, R26, UR8, R8 ;  /* 0x000000081a0e7c2b */ /* 0x000fc60008000008 */
[----:B------:R-:W-:Y:S01]  /*0da0*/  DFMA R16, R12, R16, UR4 ;  /* 0x000000040c107e2b */ /* 0x000fe20008000010 */
[----:B------:R-:W-:Y:S01]  /*0db0*/  UMOV UR4, 0x923be72d ;  /* 0x923be72d00047882 */ /* 0x000fe20000000000 */
[----:B------:R-:W-:Y:S01]  /*0dc0*/  UMOV UR5, 0x3f624924 ;  /* 0x3f62492400057882 */ /* 0x000fe20000000000 */
[----:B------:R-:W-:-:S05]  /*0dd0*/  DMUL R18, R10, R18 ;  /* 0x000000120a127228 */ /* 0x000fca0000000000 */
        /* <DEDUP_REMOVED lines=8> */
[----:B------:R-:W-:Y:S02]  /*0e60*/  UMOV UR5, 0x3fe62e42 ;  /* 0x3fe62e4200057882 */ /* 0x000fe40000000000 */
[----:B------:R-:W-:Y:S01]  /*0e70*/  DFMA R28, R26, -UR4, R14 ;  /* 0x800000041a1c7c2b */ /* 0x000fe2000800000e */
[----:B------:R-:W-:Y:S01]  /*0e80*/  UMOV UR4, 0x3b39803f ;  /* 0x3b39803f00047882 */ /* 0x000fe20000000000 */
[----:B------:R-:W-:Y:S02]  /*0e90*/  UMOV UR5, 0x3c7abc9e ;  /* 0x3c7abc9e00057882 */ /* 0x000fe40000000000 */
[----:B------:R-:W-:-:S04]  /*0ea0*/  DMUL R16, R12, R16 ;  /* 0x000000100c107228 */ /* 0x000fc80000000000 */
[----:B------:R-:W-:-:S04]  /*0eb0*/  DADD R28, -R8, R28 ;  /* 0x00000000081c7229 */ /* 0x000fc8000000011c */
[----:B------:R-:W-:-:S08]  /*0ec0*/  DFMA R16, R8, R16, R18 ;  /* 0x000000100810722b */ /* 0x000fd00000000012 */
[----:B------:R-:W-:-:S08]  /*0ed0*/  DADD R16, R16, -R28 ;  /* 0x0000000010107229 */ /* 0x000fd0000000081c */
[----:B------:R-:W-:-:S08]  /*0ee0*/  DFMA R16, R26, UR4, R16 ;  /* 0x000000041a107c2b */ /* 0x000fd00008000010 */
[----:B------:R-:W-:Y:S01]  /*0ef0*/  DADD R14, R14, R16 ;  /* 0x000000000e0e7229 */ /* 0x000fe20000000010 */
[----:B------:R-:W-:Y:S10]  /*0f00*/  BRA `(.L_x_12) ;  /* 0x0000000000187947 */ /* 0x000ff40003800000 */
.L_x_13:
[----:B------:R-:W-:Y:S01]  /*0f10*/  IMAD.MOV.U32 R10, RZ, RZ, 0x0 ;  /* 0x00000000ff0a7424 */ /* 0x000fe200078e00ff */
[----:B------:R-:W-:Y:S01]  /*0f20*/  LOP3.LUT P0, RZ, R9, 0x7fffffff, RZ, 0xc0, !PT ;  /* 0x7fffffff09ff7812 */ /* 0x000fe2000780c0ff */
[----:B------:R-:W-:-:S06]  /*0f30*/  IMAD.MOV.U32 R11, RZ, RZ, 0x7ff00000 ;  /* 0x7ff00000ff0b7424 */ /* 0x000fcc00078e00ff */
[----:B------:R-:W-:-:S10]  /*0f40*/  DFMA R10, R8, R10, +INF ;  /* 0x7ff00000080a742b */ /* 0x000fd4000000000a */
[----:B------:R-:W-:Y:S02]  /*0f50*/  FSEL R14, R10, RZ, P0 ;  /* 0x000000ff0a0e7208 */ /* 0x000fe40000000000 */
[----:B------:R-:W-:-:S07]  /*0f60*/  FSEL R15, R11, -QNAN , P0 ;  /* 0xfff000000b0f7808 */ /* 0x000fce0000000000 */
.L_x_12:
[----:B------:R-:W-:Y:S05]  /*0f70*/  BSYNC.RECONVERGENT B3 ;  /* 0x0000000000037941 */ /* 0x000fea0003800200 */
.L_x_8:
[----:B------:R-:W-:Y:S01]  /*0f80*/  UMOV UR4, 0xfefa39ef ;  /* 0xfefa39ef00047882 */ /* 0x000fe20000000000 */
[----:B------:R-:W-:Y:S01]  /*0f90*/  UMOV UR5, 0x3fe62e42 ;  /* 0x3fe62e4200057882 */ /* 0x000fe20000000000 */
[----:B------:R-:W-:Y:S01]  /*0fa0*/  ISETP.GT.U32.AND P0, PT, R21, 0x432fffff, PT ;  /* 0x432fffff1500780c */ /* 0x000fe20003f04070 */
[----:B------:R-:W-:-:S10]  /*0fb0*/  DADD R8, R14, UR4 ;  /* 0x000000040e087e29 */ /* 0x000fd40008000000 */
[----:B------:R-:W-:Y:S02]  /*0fc0*/  FSEL R14, R8, R14, P0 ;  /* 0x0000000e080e7208 */ /* 0x000fe40000000000 */
[----:B------:R-:W-:-:S07]  /*0fd0*/  FSEL R15, R9, R15, P0 ;  /* 0x0000000f090f7208 */ /* 0x000fce0000000000 */
.L_x_5:
[----:B------:R-:W-:Y:S05]  /*0fe0*/  BSYNC.RECONVERGENT B2 ;  /* 0x0000000000027941 */ /* 0x000fea0003800200 */
.L_x_4:
[----:B------:R-:W-:Y:S01]  /*0ff0*/  DFMA R16, R14, R14, 1 ;  /* 0x3ff000000e10742b */ /* 0x000fe2000000000e */
[----:B------:R-:W-:Y:S05]  /*1000*/  BSSY.RECONVERGENT B0, `(.L_x_14) ;  /* 0x0000010000007945 */ /* 0x000fea0003800200 */
[----:B------:R-:W0:Y:S04]  /*1010*/  MUFU.RCP64H R9, R17 ;  /* 0x0000001100097308 */ /* 0x000e280000001800 */
[----:B------:R-:W-:-:S05]  /*1020*/  VIADD R8, R17, 0x300402 ;  /* 0x0030040211087836 */ /* 0x000fca0000000000 */
[----:B------:R-:W-:Y:S01]  /*1030*/  FSETP.GEU.AND P0, PT, |R8|, 5.8789094863358348022e-39, PT ;  /* 0x004004020800780b */ /* 0x000fe20003f0e200 */
[----:B0-----:R-:W-:-:S08]  /*1040*/  DFMA R10, -R16, R8, 1 ;  /* 0x3ff00000100a742b */ /* 0x001fd00000000108 */
[----:B------:R-:W-:-:S08]  /*1050*/  DFMA R10, R10, R10, R10 ;  /* 0x0000000a0a0a722b */ /* 0x000fd0000000000a */
[----:B------:R-:W-:-:S08]  /*1060*/  DFMA R10, R8, R10, R8 ;  /* 0x0000000a080a722b */ /* 0x000fd00000000008 */
[----:B------:R-:W-:-:S08]  /*1070*/  DFMA R12, -R16, R10, 1 ;  /* 0x3ff00000100c742b */ /* 0x000fd0000000010a */
[----:B------:R-:W-:Y:S01]  /*1080*/  DFMA R14, R10, R12, R10 ;  /* 0x0000000c0a0e722b */ /* 0x000fe2000000000a */
[----:B------:R-:W-:Y:S10]  /*1090*/  @P0 BRA `(.L_x_15) ;  /* 0x0000000000180947 */ /* 0x000ff40003800000 */
[----:B------:R-:W-:Y:S01]  /*10a0*/  LOP3.LUT R12, R17, 0x7fffffff, RZ, 0xc0, !PT ;  /* 0x7fffffff110c7812 */ /* 0x000fe200078ec0ff */
[----:B------:R-:W-:Y:S01]  /*10b0*/  IMAD.MOV.U32 R8, RZ, RZ, R16 ;  /* 0x000000ffff087224 */ /* 0x000fe200078e0010 */
[----:B------:R-:W-:Y:S01]  /*10c0*/  MOV R10, 0x1100 ;  /* 0x00001100000a7802 */ /* 0x000fe20000000f00 */
[----:B------:R-:W-:Y:S01]  /*10d0*/  IMAD.MOV.U32 R9, RZ, RZ, R17 ;  /* 0x000000ffff097224 */ /* 0x000fe200078e0011 */
[----:B------:R-:W-:-:S07]  /*10e0*/  IADD3 R12, PT, PT, R12, -0x100000, RZ ;  /* 0xfff000000c0c7810 */ /* 0x000fce0007ffe0ff */
[----:B------:R-:W-:Y:S05]  /*10f0*/  CALL.REL.NOINC `($__internal_0_$__cuda_sm20_dblrcp_rn_slowpath_v3) ;  /* 0x0000003000307944 */ /* 0x000fea0003c00000 */
.L_x_15:
[----:B------:R-:W-:Y:S05]  /*1100*/  BSYNC.RECONVERGENT B0 ;  /* 0x0000000000007941 */ /* 0x000fea0003800200 */
.L_x_14:
[----:B------:R-:W-:-:S11]  /*1110*/  DADD R24, R24, R14 ;  /* 0x0000000018187229 */ /* 0x000fd6000000000e */
.L_x_3:
[----:B0-----:R-:W-:Y:S05]  /*1120*/  BSYNC.RECONVERGENT B1 ;  /* 0x0000000000017941 */ /* 0x001fea0003800200 */
.L_x_2:
[----:B------:R-:W-:-:S05]  /*1130*/  VIADD R5, R5, 0x1 ;  /* 0x0000000105057836 */ /* 0x000fca0000000000 */
[----:B------:R-:W-:-:S13]  /*1140*/  ISETP.NE.AND P0, PT, R5, UR10, PT ;  /* 0x0000000a05007c0c */ /* 0x000fda000bf05270 */
[----:B------:R-:W-:Y:S05]  /*1150*/  @P0 BRA `(.L_x_16) ;  /* 0xfffffff0000c0947 */ /* 0x000fea000383ffff */
[----:B------:R-:W-:Y:S05]  /*1160*/  BRA `(.L_x_0) ;  /* 0x0000003000087947 */ /* 0x000fea0003800000 */
.L_x_1:
[----:B------:R-:W-:Y:S01]  /*1170*/  ISETP.NE.AND P0, PT, R6, R5, PT ;  /* 0x000000050600720c */ /* 0x000fe20003f05270 */
[----:B------:R-:W-:-:S12]  /*1180*/  BSSY.RECONVERGENT B1, `(.L_x_17) ;  /* 0x00002fc000017945 */ /* 0x000fd80003800200 */
[----:B-1----:R-:W-:Y:S05]  /*1190*/  @!P0 BRA `(.L_x_18) ;  /* 0x0000002c00e88947 */ /* 0x002fea0003800000 */
[----:B------:R-:W1:Y:S01]  /*11a0*/  LDC.64 R20, c[0x0][0x390] ;  /* 0x0000e400ff147b82 */ /* 0x000e620000000a00 */
[----:B----4-:R-:W-:Y:S01]  /*11b0*/  IMAD.SHL.U32 R3, R5, 0x2, RZ ;  /* 0x0000000205037824 */ /* 0x010fe200078e00ff */
[----:B0-----:R-:W2:Y:S04]  /*11c0*/  LDG.E.64 R10, desc[UR6][R22.64+0x8] ;  /* 0x00000806160a7981 */ /* 0x001ea8000c1e1b00 */
[----:B------:R-:W3:Y:S01]  /*11d0*/  LDG.E.64 R8, desc[UR6][R22.64] ;  /* 0x0000000616087981 */ /* 0x000ee2000c1e1b00 */
[----:B-1----:R-:W-:-:S05]  /*11e0*/  IMAD.WIDE R20, R3, 0x8, R20 ;  /* 0x0000000803147825 */ /* 0x002fca00078e0214 */
[----:B------:R-:W2:Y:S04]  /*11f0*/  LDG.E.64 R16, desc[UR6][R20.64+0x8] ;  /* 0x0000080614107981 */ /* 0x000ea8000c1e1b00 */
[----:B------:R-:W3:Y:S01]  /*1200*/  LDG.E.64 R14, desc[UR6][R20.64] ;  /* 0x00000006140e7981 */ /* 0x000ee2000c1e1b00 */
[----:B------:R-:W-:Y:S01]  /*1210*/  UMOV UR4, 0x88e368f1 ;  /* 0x88e368f100047882 */ /* 0x000fe20000000000 */
[----:B------:R-:W-:Y:S01]  /*1220*/  UMOV UR5, 0x3ee4f8b5 ;  /* 0x3ee4f8b500057882 */ /* 0x000fe20000000000 */
[----:B------:R-:W-:Y:S01]  /*1230*/  BSSY.RECONVERGENT B2, `(.L_x_19) ;  /* 0x00000d9000027945 */ /* 0x000fe20003800200 */
[----:B------:R-:W-:Y:S01]  /*1240*/  CS2R R12, SRZ ;  /* 0x00000000000c7805 */ /* 0x000fe2000001ff00 */
[----:B--2---:R-:W-:Y:S02]  /*1250*/  DADD R18, R10, -R16 ;  /* 0x000000000a127229 */ /* 0x004fe40000000810 */
        /* <DEDUP_REMOVED lines=44> */
.L_x_22:
[----:B------:R-:W-:Y:S05]  /*1520*/  BSYNC.RECONVERGENT B3 ;  /* 0x0000000000037941 */ /* 0x000fea0003800200 */
.L_x_21:
        /* <DEDUP_REMOVED lines=22> */
[C---:B------:R-:W-:Y:S02]  /*1690*/  FSETP.GT.AND P0, PT, R3.reuse, -1.6999999284744262695, PT ;  /* 0xbfd999990300780b */ /* 0x040fe40003f04000 */
[----:B------:R-:W-:-:S13]  /*16a0*/  FSETP.LT.AND P1, PT, R3, 1.7916666269302368164, PT ;  /* 0x3fe555550300780b */ /* 0x000fda0003f21000 */
[----:B------:R-:W-:Y:S05]  /*16b0*/  @P0 BRA P1, `(.L_x_24) ;  /* 0x0000000400500947 */ /* 0x000fea0000800000 */
[----:B------:R-:W-:-:S10]  /*16c0*/  DADD R2, R2, 1 ;  /* 0x3ff0000002027429 */ /* 0x000fd40000000000 */
[----:B------:R-:W-:Y:S01]  /*16d0*/  ISETP.GT.AND P0, PT, R3, 0xfffff, PT ;  /* 0x000fffff0300780c */ /* 0x000fe20003f04270 */
[--C-:B------:R-:W-:Y:S01]  /*16e0*/  IMAD.MOV.U32 R8, RZ, RZ, R2.reuse ;  /* 0x000000ffff087224 */ /* 0x100fe200078e0002 */
[----:B------:R-:W-:Y:S01]  /*16f0*/  MOV R7, R3 ;  /* 0x0000000300077202 */ /* 0x000fe20000000f00 */
[----:B------:R-:W-:Y:S02]  /*1700*/  IMAD.MOV.U32 R9, RZ, RZ, R3 ;  /* 0x000000ffff097224 */ /* 0x000fe400078e0003 */
[----:B------:R-:W-:-:S08]  /*1710*/  IMAD.MOV.U32 R12, RZ, RZ, R2 ;  /* 0x000000ffff0c7224 */ /* 0x000fd000078e0002 */
[----:B------:R-:W-:-:S10]  /*1720*/  @!P0 DMUL R8, R8, 1.80143985094819840000e+16 ;  /* 0x4350000008088828 */ /* 0x000fd40000000000 */
[----:B------:R-:W-:Y:S01]  /*1730*/  @!P0 IMAD.MOV.U32 R7, RZ, RZ, R9 ;  /* 0x000000ffff078224 */ /* 0x000fe200078e0009 */
[----:B------:R-:W-:-:S03]  /*1740*/  @!P0 MOV R12, R8 ;  /* 0x00000008000c8202 */ /* 0x000fc60000000f00 */
[----:B------:R-:W-:-:S05]  /*1750*/  VIADD R0, R7, 0xffffffff ;  /* 0xffffffff07007836 */ /* 0x000fca0000000000 */
[----:B------:R-:W-:Y:S01]  /*1760*/  ISETP.GE.U32.AND P1, PT, R0, 0x7fefffff, PT ;  /* 0x7fefffff0000780c */ /* 0x000fe20003f26070 */
[----:B------:R-:W-:Y:S02]  /*1770*/  IMAD.MOV.U32 R0, RZ, RZ, -0x3ff ;  /* 0xfffffc01ff007424 */ /* 0x000fe400078e00ff */
[----:B------:R-:W-:-:S10]  /*1780*/  @!P0 IMAD.MOV.U32 R0, RZ, RZ, -0x435 ;  /* 0xfffffbcbff008424 */ /* 0x000fd400078e00ff */
[----:B------:R-:W-:Y:S01]  /*1790*/  @P1 IMAD.MOV.U32 R10, RZ, RZ, 0x0 ;  /* 0x00000000ff0a1424 */ /* 0x000fe200078e00ff */
[----:B------:R-:W-:Y:S01]  /*17a0*/  @P1 LOP3.LUT P2, RZ, R9, 0x7fffffff, RZ, 0xc0, !PT ;  /* 0x7fffffff09ff1812 */ /* 0x000fe2000784c0ff */
[----:B------:R-:W-:-:S06]  /*17b0*/  @P1 IMAD.MOV.U32 R11, RZ, RZ, 0x7ff00000 ;  /* 0x7ff00000ff0b1424 */ /* 0x000fcc00078e00ff */
[----:B------:R-:W-:-:S10]  /*17c0*/  @P1 DFMA R10, R8, R10, +INF ;  /* 0x7ff00000080a142b */ /* 0x000fd4000000000a */
[----:B------:R-:W-:Y:S02]  /*17d0*/  @P1 FSEL R2, R10, RZ, P2 ;  /* 0x000000ff0a021208 */ /* 0x000fe40001000000 */
[----:B------:R-:W-:Y:S01]  /*17e0*/  @P1 FSEL R3, R11, -QNAN , P2 ;  /* 0xfff000000b031808 */ /* 0x000fe20001000000 */
[----:B------:R-:W-:Y:S06]  /*17f0*/  @P1 BRA `(.L_x_25) ;  /* 0x0000000400d41947 */ /* 0x000fec0003800000 */
[C---:B------:R-:W-:Y:S01]  /*1800*/  LOP3.LUT R2, R7.reuse, 0xfffff, RZ, 0xc0, !PT ;  /* 0x000fffff07027812 */ /* 0x040fe200078ec0ff */
        /* <DEDUP_REMOVED lines=63> */
.L_x_24:
        /* <DEDUP_REMOVED lines=16> */
[----:B------:R-:W-:Y:S01]  /*1d00*/  IMAD.MOV.U32 R10, RZ, RZ, R14 ;  /* 0x000000ffff0a7224 */ /* 0x000fe200078e000e */
[----:B------:R-:W-:Y:S01]  /*1d10*/  MOV R8, 0x1d60 ;  /* 0x00001d6000087802 */ /* 0x000fe20000000f00 */
[----:B------:R-:W-:Y:S02]  /*1d20*/  IMAD.MOV.U32 R7, RZ, RZ, R15 ;  /* 0x000000ffff077224 */ /* 0x000fe400078e000f */
[----:B------:R-:W-:Y:S02]  /*1d30*/  IMAD.MOV.U32 R12, RZ, RZ, R2 ;  /* 0x000000ffff0c7224 */ /* 0x000fe400078e0002 */
[----:B------:R-:W-:-:S07]  /*1d40*/  IMAD.MOV.U32 R9, RZ, RZ, R3 ;  /* 0x000000ffff097224 */ /* 0x000fce00078e0003 */
[----:B------:R-:W-:Y:S05]  /*1d50*/  CALL.REL.NOINC `($__internal_1_$__cuda_sm20_div_rn_f64_full) ;  /* 0x0000002400b07944 */ /* 0x000fea0003c00000 */
[----:B------:R-:W-:-:S07]  /*1d60*/  MOV R11, R7 ;  /* 0x00000007000b7202 */ /* 0x000fce0000000f00 */
.L_x_27:
[----:B------:R-:W-:Y:S05]  /*1d70*/  BSYNC.RECONVERGENT B4 ;  /* 0x0000000000047941 */ /* 0x000fea0003800200 */
.L_x_26:
        /* <DEDUP_REMOVED lines=28> */
[----:B------:R-:W-:-:S11]  /*1f40*/  DADD R2, R2, R14 ;  /* 0x0000000002027229 */ /* 0x000fd6000000000e */
.L_x_25:
[----:B------:R-:W-:Y:S05]  /*1f50*/  BSYNC.RECONVERGENT B3 ;  /* 0x0000000000037941 */ /* 0x000fea0003800200 */
.L_x_23:
[----:B------:R-:W-:Y:S01]  /*1f60*/  UMOV UR4, 0xfefa39ef ;  /* 0xfefa39ef00047882 */ /* 0x000fe20000000000 */
[----:B------:R-:W-:Y:S01]  /*1f70*/  UMOV UR5, 0x3fe62e42 ;  /* 0x3fe62e4200057882 */ /* 0x000fe20000000000 */
[----:B------:R-:W-:Y:S01]  /*1f80*/  ISETP.GT.U32.AND P0, PT, R19, 0x432fffff, PT ;  /* 0x432fffff1300780c */ /* 0x000fe20003f04070 */
[----:B------:R-:W-:-:S10]  /*1f90*/  DADD R8, R2, UR4 ;  /* 0x0000000402087e29 */ /* 0x000fd40008000000 */
[----:B------:R-:W-:Y:S02]  /*1fa0*/  FSEL R12, R8, R2, P0 ;  /* 0x00000002080c7208 */ /* 0x000fe40000000000 */
[----:B------:R-:W-:-:S07]  /*1fb0*/  FSEL R13, R9, R3, P0 ;  /* 0x00000003090d7208 */ /* 0x000fce0000000000 */
.L_x_20:
[----:B------:R-:W-:Y:S05]  /*1fc0*/  BSYNC.RECONVERGENT B2 ;  /* 0x0000000000027941 */ /* 0x000fea0003800200 */
.L_x_19:
[----:B------:R-:W-:Y:S01]  /*1fd0*/  DFMA R12, R12, R12, 1 ;  /* 0x3ff000000c0c742b */ /* 0x000fe2000000000c */
[----:B------:R-:W0:Y:S01]  /*1fe0*/  LDC R0, c[0x0][0x388] ;  /* 0x0000e200ff007b82 */ /* 0x000e220000000800 */
[----:B------:R-:W-:Y:S04]  /*1ff0*/  BSSY.RECONVERGENT B0, `(.L_x_28) ;  /* 0x0000011000007945 */ /* 0x000fe80003800200 */
[----:B------:R-:W1:Y:S04]  /*2000*/  MUFU.RCP64H R3, R13 ;  /* 0x0000000d00037308 */ /* 0x000e680000001800 */
[----:B------:R-:W-:-:S05]  /*2010*/  VIADD R2, R13, 0x300402 ;  /* 0x003004020d027836 */ /* 0x000fca0000000000 */
[----:B------:R-:W-:Y:S01]  /*2020*/  FSETP.GEU.AND P1, PT, |R2|, 5.8789094863358348022e-39, PT ;  /* 0x004004020200780b */ /* 0x000fe20003f2e200 */
[----:B-1----:R-:W-:Y:S01]  /*2030*/  DFMA R8, -R12, R2, 1 ;  /* 0x3ff000000c08742b */ /* 0x002fe20000000102 */
[----:B0-----:R-:W-:-:S07]  /*2040*/  ISETP.NE.AND P0, PT, R0, 0x1, PT ;  /* 0x000000010000780c */ /* 0x001fce0003f05270 */
        /* <DEDUP_REMOVED lines=8> */
[----:B------:R-:W-:Y:S02]  /*20d0*/  IMAD.MOV.U32 R9, RZ, RZ, R13 ;  /* 0x000000ffff097224 */ /* 0x000fe400078e000d */
[----:B------:R-:W-:-:S07]  /*20e0*/  VIADD R12, R0, 0xfff00000 ;  /* 0xfff00000000c7836 */ /* 0x000fce0000000000 */
[----:B------:R-:W-:Y:S05]  /*20f0*/  CALL.REL.NOINC `($__internal_0_$__cuda_sm20_dblrcp_rn_slowpath_v3) ;  /* 0x0000002000307944 */ /* 0x000fea0003c00000 */
.L_x_29:
[----:B------:R-:W-:Y:S05]  /*2100*/  BSYNC.RECONVERGENT B0 ;  /* 0x0000000000007941 */ /* 0x000fea0003800200 */
.L_x_28:
[----:B------:R-:W-:Y:S01]  /*2110*/  DADD R24, R24, R14 ;  /* 0x0000000018187229 */ /* 0x000fe2000000000e */
[----:B------:R-:W-:Y:S01]  /*2120*/  MOV R27, RZ ;  /* 0x000000ff001b7202 */ /* 0x000fe20000000f00 */
[----:B------:R-:W-:Y:S01]  /*2130*/  DMUL R18, R14, R14 ;  /* 0x0000000e0e127228 */ /* 0x000fe20000000000 */
[----:B------:R-:W-:Y:S10]  /*2140*/  @!P0 BRA `(.L_x_30) ;  /* 0x00000014004c8947 */ /* 0x000ff40003800000 */
[----:B------:R-:W0:Y:S01]  /*2150*/  LDCU UR4, c[0x0][0x388] ;  /* 0x00007100ff0477ac */ /* 0x000e220008000800 */
[----:B------:R-:W-:Y:S02]  /*2160*/  IMAD.MOV.U32 R3, RZ, RZ, RZ ;  /* 0x000000ffff037224 */ /* 0x000fe400078e00ff */
[----:B------:R-:W-:Y:S01]  /*2170*/  IMAD.MOV.U32 R2, RZ, RZ, R4 ;  /* 0x000000ffff027224 */ /* 0x000fe200078e0004 */
[----:B0-----:R-:W-:-:S04]  /*2180*/  ULOP3.LUT UR4, UR4, 0x7ffffffe, URZ, 0xc0, !UPT ;  /* 0x7ffffffe04047892 */ /* 0x001fc8000f8ec0ff */
[----:B------:R-:W-:-:S06]  /*2190*/  UIADD3 UR4, UPT, UPT, -UR4, URZ, URZ ;  /* 0x000000ff04047290 */ /* 0x000fcc000fffe1ff */
[----:B------:R-:W-:-:S07]  /*21a0*/  IMAD.U32 R0, RZ, RZ, UR4 ;  /* 0x00000004ff007e24 */ /* 0x000fce000f8e00ff */
.L_x_55:
[----:B------:R-:W2:Y:S04]  /*21b0*/  LDG.E.64 R28, desc[UR6][R22.64+0x8] ;  /* 0x00000806161c7981 */ /* 0x000ea8000c1e1b00 */
[----:B0-----:R-:W2:Y:S04]  /*21c0*/  LDG.E.64 R26, desc[UR6][R20.64+0x8] ;  /* 0x00000806141a7981 */ /* 0x001ea8000c1e1b00 */
[----:B------:R-:W3:Y:S04]  /*21d0*/  LDG.E.64 R38, desc[UR6][R22.64] ;  /* 0x0000000616267981 */ /* 0x000ee8000c1e1b00 */
        /* <DEDUP_REMOVED lines=14> */
[----:B------:R-:W-:Y:S01]  /*22c0*/  DMUL R8, R8, R8 ;  /* 0x0000000808087228 */ /* 0x000fe20000000000 */
[----:B------:R-:W-:Y:S03]  /*22d0*/  BSSY.RECONVERGENT B3, `(.L_x_33) ;  /* 0x0000021000037945 */ /* 0x000fe60003800200 */
[----:B------:R-:W-:Y:S02]  /*22e0*/  DFMA R10, R38, R38, R10 ;  /* 0x00000026260a722b */ /* 0x000fe4000000000a */
[----:B------:R-:W-:-:S02]  /*22f0*/  DFMA R12, R30, R30, R12 ;  /* 0x0000001e1e0c722b */ /* 0x000fc4000000000c */
[----:B------:R-:W-:-:S04]  /*2300*/  DFMA R40, R40, R40, R8 ;  /* 0x000000282828722b */ /* 0x000fc80000000008 */
[----:B------:R-:W-:Y:S02]  /*2310*/  DSETP.GT.AND P0, PT, R10, UR4, PT ;  /* 0x000000040a007e2a */ /* 0x000fe4000bf04000 */
[----:B------:R-:W-:-:S04]  /*2320*/  DSETP.GT.AND P1, PT, R12, UR4, PT ;  /* 0x000000040c007e2a */ /* 0x000fc8000bf24000 */
[----:B------:R-:W-:Y:S01]  /*2330*/  FSEL R34, R10, 1.5231795214734853228e-34, !P0 ;  /* 0x074a771d0a227808 */ /* 0x000fe20004000000 */
[----:B------:R-:W-:Y:S01]  /*2340*/  IMAD.MOV.U32 R10, RZ, RZ, 0x1 ;  /* 0x00000001ff0a7424 */ /* 0x000fe200078e00ff */
[----:B------:R-:W-:Y:S02]  /*2350*/  FSEL R35, R11, 1.8749974966049194336, !P0 ;  /* 0x3fefffeb0b237808 */ /* 0x000fe40004000000 */
[----:B------:R-:W-:Y:S02]  /*2360*/  FSEL R32, R12, 1.5231795214734853228e-34, !P1 ;  /* 0x074a771d0c207808 */ /* 0x000fe40004800000 */
[----:B------:R-:W-:Y:S02]  /*2370*/  FSEL R33, R13, 1.8749974966049194336, !P1 ;  /* 0x3fefffeb0d217808 */ /* 0x000fe40004800000 */
[----:B------:R-:W-:-:S04]  /*2380*/  DADD R34, -R34, 1 ;  /* 0x3ff0000022227429 */ /* 0x000fc80000000100 */
[----:B------:R-:W-:-:S08]  /*2390*/  DADD R36, -R32, 1 ;  /* 0x3ff0000020247429 */ /* 0x000fd00000000100 */
[----:B------:R-:W-:-:S06]  /*23a0*/  DMUL R12, R34, R36 ;  /* 0x00000024220c7228 */ /* 0x000fcc0000000000 */
[----:B------:R-:W0:Y:S02]  /*23b0*/  MUFU.RCP64H R11, R13 ;  /* 0x0000000d000b7308 */ /* 0x000e240000001800 */
[----:B0-----:R-:W-:-:S08]  /*23c0*/  DFMA R14, -R12, R10, 1 ;  /* 0x3ff000000c0e742b */ /* 0x001fd0000000010a */
[----:B------:R-:W-:-:S08]  /*23d0*/  DFMA R14, R14, R14, R14 ;  /* 0x0000000e0e0e722b */ /* 0x000fd0000000000e */
[----:B------:R-:W-:-:S08]  /*23e0*/  DFMA R14, R10, R14, R10 ;  /* 0x0000000e0a0e722b */ /* 0x000fd0000000000a */
[----:B------:R-:W-:-:S08]  /*23f0*/  DFMA R10, -R12, R14, 1 ;  /* 0x3ff000000c0a742b */ /* 0x000fd0000000010e */
[----:B------:R-:W-:-:S08]  /*2400*/  DFMA R10, R14, R10, R14 ;  /* 0x0000000a0e0a722b */ /* 0x000fd0000000000e */
[----:B------:R-:W-:-:S08]  /*2410*/  DMUL R14, R10, 2 ;  /* 0x400000000a0e7828 */ /* 0x000fd00000000000 */
[----:B------:R-:W-:-:S08]  /*2420*/  DFMA R16, -R12, R14, 2 ;  /* 0x400000000c10742b */ /* 0x000fd0000000010e */
[----:B------:R-:W-:-:S10]  /*2430*/  DFMA R10, R10, R16, R14 ;  /* 0x000000100a0a722b */ /* 0x000fd4000000000e */
[----:B------:R-:W-:-:S05]  /*2440*/  FFMA R7, RZ, R13, R11 ;  /* 0x0000000dff077223 */ /* 0x000fca000000000b */
[----:B------:R-:W-:-:S13]  /*2450*/  FSETP.GT.AND P0, PT, |R7|, 1.469367938527859385e-39, PT ;  /* 0x001000000700780b */ /* 0x000fda0003f04200 */
[----:B------:R-:W-:Y:S05]  /*2460*/  @P0 BRA `(.L_x_34) ;  /* 0x00000000001c0947 */ /* 0x000fea0003800000 */
[----:B------:R-:W-:Y:S01]  /*2470*/  IMAD.MOV.U32 R10, RZ, RZ, R12 ;  /* 0x000000ffff0a7224 */ /* 0x000fe200078e000c */
[----:B------:R-:W-:Y:S01]  /*2480*/  MOV R12, RZ ;  /* 0x000000ff000c7202 */ /* 0x000fe20000000f00 */
[----:B------:R-:W-:Y:S01]  /*2490*/  IMAD.MOV.U32 R7, RZ, RZ, R13 ;  /* 0x000000ffff077224 */ /* 0x000fe200078e000d */
[----:B------:R-:W-:Y:S01]  /*24a0*/  MOV R8, 0x24d0 ;  /* 0x000024d000087802 */ /* 0x000fe20000000f00 */
[----:B------:R-:W-:-:S07]  /*24b0*/  IMAD.MOV.U32 R9, RZ, RZ, 0x40000000 ;  /* 0x40000000ff097424 */ /* 0x000fce00078e00ff */
[----:B------:R-:W-:Y:S05]  /*24c0*/  CALL.REL.NOINC `($__internal_1_$__cuda_sm20_div_rn_f64_full) ;  /* 0x0000001c00d47944 */ /* 0x000fea0003c00000 */
[----:B------:R-:W-:-:S07]  /*24d0*/  IMAD.MOV.U32 R11, RZ, RZ, R7 ;  /* 0x000000ffff0b7224 */ /* 0x000fce00078e0007 */
.L_x_34:
[----:B------:R-:W-:Y:S05]  /*24e0*/  BSYNC.RECONVERGENT B3 ;  /* 0x0000000000037941 */ /* 0x000fea0003800200 */
.L_x_33:
[----:B------:R-:W-:Y:S01]  /*24f0*/  DFMA R40, R40, R10, 1 ;  /* 0x3ff000002828742b */ /* 0x000fe2000000000a */
[----:B------:R-:W-:Y:S01]  /*2500*/  BSSY.RECONVERGENT B0, `(.L_x_35) ;  /* 0x0000017000007945 */ /* 0x000fe20003800200 */
[----:B------:R-:W-:Y:S02]  /*2510*/  IMAD.MOV.U32 R10, RZ, RZ, 0x0 ;  /* 0x00000000ff0a7424 */ /* 0x000fe400078e00ff */
[----:B------:R-:W-:-:S04]  /*2520*/  IMAD.MOV.U32 R11, RZ, RZ, 0x3fd80000 ;  /* 0x3fd80000ff0b7424 */ /* 0x000fc800078e00ff */
[----:B------:R-:W-:-:S06]  /*2530*/  DFMA R12, R40, R40, -1 ;  /* 0xbff00000280c742b */ /* 0x000fcc0000000028 */
[----:B------:R-:W0:Y:S04]  /*2540*/  MUFU.RSQ64H R43, R13 ;  /* 0x0000000d002b7308 */ /* 0x000e280000001c00 */
[----:B------:R-:W-:-:S05]  /*2550*/  VIADD R42, R13, 0xfcb00000 ;  /* 0xfcb000000d2a7836 */ /* 0x000fca0000000000 */
[----:B------:R-:W-:Y:S01]  /*2560*/  ISETP.GE.U32.AND P0, PT, R42, 0x7ca00000, PT ;  /* 0x7ca000002a00780c */ /* 0x000fe20003f06070 */
[----:B0-----:R-:W-:-:S08]  /*2570*/  DMUL R8, R42, R42 ;  /* 0x0000002a2a087228 */ /* 0x001fd00000000000 */
[----:B------:R-:W-:-:S08]  /*2580*/  DFMA R8, R12, -R8, 1 ;  /* 0x3ff000000c08742b */ /* 0x000fd00000000808 */
[----:B------:R-:W-:Y:S02]  /*2590*/  DFMA R10, R8, R10, 0.5 ;  /* 0x3fe00000080a742b */ /* 0x000fe4000000000a */
[----:B------:R-:W-:-:S08]  /*25a0*/  DMUL R8, R42, R8 ;  /* 0x000000082a087228 */ /* 0x000fd00000000000 */
[----:B------:R-:W-:-:S08]  /*25b0*/  DFMA R40, R10, R8, R42 ;  /* 0x000000080a28722b */ /* 0x000fd0000000002a */
[----:B------:R-:W-:Y:S02]  /*25c0*/  DMUL R16, R12, R40 ;  /* 0x000000280c107228 */ /* 0x000fe40000000000 */
[----:B------:R-:W-:Y:S01]  /*25d0*/  VIADD R11, R41, 0xfff00000 ;  /* 0xfff00000290b7836 */ /* 0x000fe20000000000 */
[----:B------:R-:W-:-:S05]  /*25e0*/  MOV R10, R40 ;  /* 0x00000028000a7202 */ /* 0x000fca0000000f00 */
[----:B------:R-:W-:-:S08]  /*25f0*/  DFMA R14, R16, -R16, R12 ;  /* 0x80000010100e722b */ /* 0x000fd0000000000c */
[----:B------:R-:W-:Y:S01]  /*2600*/  DFMA R8, R14, R10, R16 ;  /* 0x0000000a0e08722b */ /* 0x000fe20000000010 */
[----:B------:R-:W-:Y:S10]  /*2610*/  @!P0 BRA `(.L_x_36) ;  /* 0x0000000000148947 */ /* 0x000ff40003800000 */
[----:B------:R-:W-:Y:S01]  /*2620*/  IMAD.MOV.U32 R10, RZ, RZ, R40 ;  /* 0x000000ffff0a7224 */ /* 0x000fe200078e0028 */
[----:B------:R-:W-:-:S07]  /*2630*/  MOV R8, 0x2650 ;  /* 0x0000265000087802 */ /* 0x000fce0000000f00 */
[----:B------:R-:W-:Y:S05]  /*2640*/  CALL.REL.NOINC `($__internal_2_$__cuda_sm20_dsqrt_rn_f64_mediumpath_v1) ;  /* 0x0000002400087944 */ /* 0x000fea0003c00000 */
[----:B------:R-:W-:Y:S02]  /*2650*/  IMAD.MOV.U32 R8, RZ, RZ, R10 ;  /* 0x000000ffff087224 */ /* 0x000fe400078e000a */
[----:B------:R-:W-:-:S07]  /*2660*/  IMAD.MOV.U32 R9, RZ, RZ, R7 ;  /* 0x000000ffff097224 */ /* 0x000fce00078e0007 */
.L_x_36:
[----:B------:R-:W-:Y:S05]  /*2670*/  BSYNC.RECONVERGENT B0 ;  /* 0x0000000000007941 */ /* 0x000fea0003800200 */
.L_x_35:
[----:B------:R-:W-:Y:S01]  /*2680*/  DMUL R8, R36, R8 ;  /* 0x0000000824087228 */ /* 0x000fe20000000000 */
[----:B------:R-:W-:Y:S01]  /*2690*/  IMAD.MOV.U32 R12, RZ, RZ, 0x80000 ;  /* 0x00080000ff0c7424 */ /* 0x000fe200078e00ff */
[----:B------:R-:W-:Y:S06]  /*26a0*/  BSSY.RECONVERGENT B3, `(.L_x_37) ;  /* 0x000001a000037945 */ /* 0x000fec0003800200 */
[----:B------:R-:W-:Y:S02]  /*26b0*/  DSETP.MAX.AND P0, P1, R8, 2.2204460492503130808e-16, PT ;  /* 0x3cb000000800742a */ /* 0x000fe4000390f000 */
[----:B------:R-:W-:-:S04]  /*26c0*/  IMAD.MOV.U32 R7, RZ, RZ, R9 ;  /* 0x000000ffff077224 */ /* 0x000fc800078e0009 */
[----:B------:R-:W-:Y:S01]  /*26d0*/  SEL R10, R8, RZ, P0 ;  /* 0x000000ff080a7207 */ /* 0x000fe20000000000 */
[----:B------:R-:W-:Y:S01]  /*26e0*/  IMAD.MOV.U32 R8, RZ, RZ, 0x1 ;  /* 0x00000001ff087424 */ /* 0x000fe200078e00ff */
[----:B------:R-:W-:-:S06]  /*26f0*/  FSEL R11, R7, 0.021484375, P0 ;  /* 0x3cb00000070b7808 */ /* 0x000fcc0000000000 */
[----:B------:R-:W-:-:S04]  /*2700*/  @P1 LOP3.LUT R11, R12, 0x3cb00000, RZ, 0xfc, !PT ;  /* 0x3cb000000c0b1812 */ /* 0x000fc800078efcff */
        /* <DEDUP_REMOVED lines=12> */
[----:B------:R-:W-:Y:S01]  /*27d0*/  MOV R7, R11 ;  /* 0x0000000b00077202 */ /* 0x000fe20000000f00 */
[----:B------:R-:W-:Y:S01]  /*27e0*/  IMAD.MOV.U32 R12, RZ, RZ, RZ ;  /* 0x000000ffff0c7224 */ /* 0x000fe200078e00ff */
[----:B------:R-:W-:Y:S01]  /*27f0*/  MOV R8, 0x2820 ;  /* 0x0000282000087802 */ /* 0x000fe20000000f00 */
[----:B------:R-:W-:-:S07]  /*2800*/  IMAD.MOV.U32 R9, RZ, RZ, 0x40100000 ;  /* 0x40100000ff097424 */ /* 0x000fce00078e00ff */
[----:B------:R-:W-:Y:S05]  /*2810*/  CALL.REL.NOINC `($__internal_1_$__cuda_sm20_div_rn_f64_full) ;  /* 0x0000001c00007944 */ /* 0x000fea0003c00000 */
[----:B------:R-:W-:Y:S02]  /*2820*/  IMAD.MOV.U32 R36, RZ, RZ, R10 ;  /* 0x000000ffff247224 */ /* 0x000fe400078e000a */
[----:B------:R-:W-:-:S07]  /*2830*/  IMAD.MOV.U32 R37, RZ, RZ, R7 ;  /* 0x000000ffff257224 */ /* 0x000fce00078e0007 */
.L_x_38:
[----:B------:R-:W-:Y:S05]  /*2840*/  BSYNC.RECONVERGENT B3 ;  /* 0x0000000000037941 */ /* 0x000fea0003800200 */
.L_x_37:
[----:B------:R-:W-:Y:S01]  /*2850*/  DMUL R10, R34, R34 ;  /* 0x00000022220a7228 */ /* 0x000fe20000000000 */
[----:B------:R-:W-:Y:S01]  /*2860*/  IMAD.MOV.U32 R12, RZ, RZ, 0x1 ;  /* 0x00000001ff0c7424 */ /* 0x000fe200078e00ff */
[----:B------:R-:W-:Y:S01]  /*2870*/  DMUL R8, R28, R26 ;  /* 0x0000001a1c087228 */ /* 0x000fe20000000000 */
[----:B------:R-:W-:Y:S03]  /*2880*/  BSSY.RECONVERGENT B3, `(.L_x_39) ;  /* 0x0000019000037945 */ /* 0x000fe60003800200 */
[----:B------:R-:W0:Y:S04]  /*2890*/  MUFU.RCP64H R13, R11 ;  /* 0x0000000b000d7308 */ /* 0x000e280000001800 */
[----:B------:R-:W-:-:S08]  /*28a0*/  DFMA R8, R38, R30, R8 ;  /* 0x0000001e2608722b */ /* 0x000fd00000000008 */
[----:B------:R-:W-:Y:S02]  /*28b0*/  DADD R8, R8, R8 ;  /* 0x0000000008087229 */ /* 0x000fe40000000008 */
[----:B0-----:R-:W-:-:S06]  /*28c0*/  DFMA R14, -R10, R12, 1 ;  /* 0x3ff000000a0e742b */ /* 0x001fcc000000010c */
[----:B------:R-:W-:Y:S02]  /*28d0*/  DADD R8, R32, -R8 ;  /* 0x0000000020087229 */ /* 0x000fe40000000808 */
[----:B------:R-:W-:-:S06]  /*28e0*/  DFMA R14, R14, R14, R14 ;  /* 0x0000000e0e0e722b */ /* 0x000fcc000000000e */
[----:B------:R-:W-:Y:S02]  /*28f0*/  DADD R16, R8, 1 ;  /* 0x3ff0000008107429 */ /* 0x000fe40000000000 */
[----:B------:R-:W-:-:S08]  /*2900*/  DFMA R14, R12, R14, R12 ;  /* 0x0000000e0c0e722b */ /* 0x000fd0000000000c */
[----:B------:R-:W-:Y:S01]  /*2910*/  FSETP.GEU.AND P1, PT, |R17|, 6.5827683646048100446e-37, PT ;  /* 0x036000001100780b */ /* 0x000fe20003f2e200 */
        /* <DEDUP_REMOVED lines=11> */
[----:B------:R-:W-:-:S07]  /*29d0*/  MOV R8, 0x29f0 ;  /* 0x000029f000087802 */ /* 0x000fce0000000f00 */
[----:B------:R-:W-:Y:S05]  /*29e0*/  CALL.REL.NOINC `($__internal_1_$__cuda_sm20_div_rn_f64_full) ;  /* 0x00000018008c7944 */ /* 0x000fea0003c00000 */
[----:B------:R-:W-:Y:S02]  /*29f0*/  IMAD.MOV.U32 R32, RZ, RZ, R10 ;  /* 0x000000ffff207224 */ /* 0x000fe400078e000a */
[----:B------:R-:W-:-:S07]  /*2a00*/  IMAD.MOV.U32 R33, RZ, RZ, R7 ;  /* 0x000000ffff217224 */ /* 0x000fce00078e0007 */
.L_x_40:
[----:B------:R-:W-:Y:S05]  /*2a10*/  BSYNC.RECONVERGENT B3 ;  /* 0x0000000000037941 */ /* 0x000fea0003800200 */
.L_x_39:
[----:B------:R-:W0:Y:S01]  /*2a20*/  MUFU.RCP64H R9, R35 ;  /* 0x0000002300097308 */ /* 0x000e220000001800 */
[----:B------:R-:W-:Y:S01]  /*2a30*/  VIADD R8, R35, 0x300402 ;  /* 0x0030040223087836 */ /* 0x000fe20000000000 */
[----:B------:R-:W-:Y:S04]  /*2a40*/  BSSY.RECONVERGENT B0, `(.L_x_41) ;  /* 0x000000e000007945 */ /* 0x000fe80003800200 */
        /* <DEDUP_REMOVED lines=13> */
.L_x_42:
[----:B------:R-:W-:Y:S05]  /*2b20*/  BSYNC.RECONVERGENT B0 ;  /* 0x0000000000007941 */ /* 0x000fea0003800200 */
.L_x_41:
[----:B------:R-:W-:-:S13]  /*2b30*/  ISETP.NE.AND P0, PT, R3, RZ, PT ;  /* 0x000000ff0300720c */ /* 0x000fda0003f05270 */
[-C--:B------:R-:W-:Y:S02]  /*2b40*/  @P0 DMUL R26, R26, R14.reuse ;  /* 0x0000000e1a1a0228 */ /* 0x080fe40000000000 */
[----:B------:R-:W-:-:S06]  /*2b50*/  @!P0 DMUL R14, R30, R14 ;  /* 0x0000000e1e0e8228 */ /* 0x000fcc0000000000 */
[-C--:B------:R-:W-:Y:S02]  /*2b60*/  @P0 DFMA R26, R28, R32.reuse, -R26 ;  /* 0x000000201c1a022b */ /* 0x080fe4000000081a */
[----:B------:R-:W-:-:S06]  /*2b70*/  @!P0 DFMA R14, R38, R32, -R14 ;  /* 0x00000020260e822b */ /* 0x000fcc000000080e */
[-C--:B------:R-:W-:Y:S02]  /*2b80*/  @P0 DMUL R10, R26, R36.reuse ;  /* 0x000000241a0a0228 */ /* 0x080fe40000000000 */
[----:B------:R-:W-:-:S11]  /*2b90*/  @!P0 DMUL R10, R14, R36 ;  /* 0x000000240e0a8228 */ /* 0x000fd60000000000 */
.L_x_32:
[----:B------:R-:W-:Y:S05]  /*2ba0*/  BSYNC.RECONVERGENT B2 ;  /* 0x0000000000027941 */ /* 0x000fea0003800200 */
.L_x_31:
[----:B------:R-:W0:Y:S02]  /*2bb0*/  LDC.64 R26, c[0x0][0x398] ;  /* 0x0000e600ff1a7b82 */ /* 0x000e240000000a00 */
[----:B0-----:R-:W-:-:S05]  /*2bc0*/  IMAD.WIDE R26, R2, 0x8, R26 ;  /* 0x00000008021a7825 */ /* 0x001fca00078e021a */
[----:B------:R-:W2:Y:S02]  /*2bd0*/  LDG.E.64 R8, desc[UR6][R26.64] ;  /* 0x000000061a087981 */ /* 0x000ea4000c1e1b00 */
[----:B--2---:R-:W-:-:S07]  /*2be0*/  DFMA R10, R18, R10, R8 ;  /* 0x0000000a120a722b */ /* 0x004fce0000000008 */
[----:B------:R0:W-:Y:S04]  /*2bf0*/  STG.E.64 desc[UR6][R26.64], R10 ;  /* 0x0000000a1a007986 */ /* 0x0001e8000c101b06 */
[----:B------:R-:W2:Y:S04]  /*2c00*/  LDG.E.64 R28, desc[UR6][R22.64+0x8] ;  /* 0x00000806161c7981 */ /* 0x000ea8000c1e1b00 */
[----:B------:R-:W2:Y:S04]  /*2c10*/  LDG.E.64 R30, desc[UR6][R20.64+0x8] ;  /* 0x00000806141e7981 */ /* 0x000ea8000c1e1b00 */
        /* <DEDUP_REMOVED lines=10> */
[----:B0-----:R-:W-:Y:S05]  /*2cc0*/  @!P0 BRA P1, `(.L_x_44) ;  /* 0x00000008003c8947 */ /* 0x001fea0000800000 */
        /* <DEDUP_REMOVED lines=32> */
[----:B------:R-:W-:Y:S01]  /*2ed0*/  MOV R8, 0x2f20 ;  /* 0x00002f2000087802 */ /* 0x000fe20000000f00 */
[----:B------:R-:W-:Y:S02]  /*2ee0*/  IMAD.MOV.U32 R7, RZ, RZ, R13 ;  /* 0x000000ffff077224 */ /* 0x000fe400078e000d */
[----:B------:R-:W-:Y:S02]  /*2ef0*/  IMAD.MOV.U32 R12, RZ, RZ, RZ ;  /* 0x000000ffff0c7224 */ /* 0x000fe400078e00ff */
[----:B------:R-:W-:-:S07]  /*2f00*/  IMAD.MOV.U32 R9, RZ, RZ, 0x40000000 ;  /* 0x40000000ff097424 */ /* 0x000fce00078e00ff */
[----:B------:R-:W-:Y:S05]  /*2f10*/  CALL.REL.NOINC `($__internal_1_$__cuda_sm20_div_rn_f64_full) ;  /* 0x0000001400407944 */ /* 0x000fea0003c00000 */
[----:B------:R-:W-:-:S07]  /*2f20*/  IMAD.MOV.U32 R11, RZ, RZ, R7 ;  /* 0x000000ffff0b7224 */ /* 0x000fce00078e0007 */
.L_x_46:
[----:B------:R-:W-:Y:S05]  /*2f30*/  BSYNC.RECONVERGENT B3 ;  /* 0x0000000000037941 */ /* 0x000fea0003800200 */
.L_x_45:
[----:B------:R-:W-:Y:S01]  /*2f40*/  DFMA R42, R42, R10, 1 ;  /* 0x3ff000002a2a742b */ /* 0x000fe2000000000a */
[----:B------:R-:W-:Y:S01]  /*2f50*/  BSSY.RECONVERGENT B0, `(.L_x_47) ;  /* 0x0000017000007945 */ /* 0x000fe20003800200 */
[----:B------:R-:W-:Y:S02]  /*2f60*/  IMAD.MOV.U32 R10, RZ, RZ, 0x0 ;  /* 0x00000000ff0a7424 */ /* 0x000fe400078e00ff */
[----:B------:R-:W-:-:S04]  /*2f70*/  IMAD.MOV.U32 R11, RZ, RZ, 0x3fd80000 ;  /* 0x3fd80000ff0b7424 */ /* 0x000fc800078e00ff */
[----:B------:R-:W-:-:S06]  /*2f80*/  DFMA R12, R42, R42, -1 ;  /* 0xbff000002a0c742b */ /* 0x000fcc000000002a */
[----:B------:R-:W0:Y:S04]  /*2f90*/  MUFU.RSQ64H R43, R13 ;  /* 0x0000000d002b7308 */ /* 0x000e280000001c00 */
[----:B------:R-:W-:-:S04]  /*2fa0*/  IADD3 R42, PT, PT, R13, -0x3500000, RZ ;  /* 0xfcb000000d2a7810 */ /* 0x000fc80007ffe0ff */
[----:B------:R-:W-:Y:S02]  /*2fb0*/  ISETP.GE.U32.AND P0, PT, R42, 0x7ca00000, PT ;  /* 0x7ca000002a00780c */ /* 0x000fe40003f06070 */
[----:B0-----:R-:W-:-:S08]  /*2fc0*/  DMUL R8, R42, R42 ;  /* 0x0000002a2a087228 */ /* 0x001fd00000000000 */
[----:B------:R-:W-:-:S08]  /*2fd0*/  DFMA R8, R12, -R8, 1 ;  /* 0x3ff000000c08742b */ /* 0x000fd00000000808 */
[----:B------:R-:W-:Y:S02]  /*2fe0*/  DFMA R10, R8, R10, 0.5 ;  /* 0x3fe00000080a742b */ /* 0x000fe4000000000a */
[----:B------:R-:W-:-:S08]  /*2ff0*/  DMUL R8, R42, R8 ;  /* 0x000000082a087228 */ /* 0x000fd00000000000 */
[----:B------:R-:W-:-:S08]  /*3000*/  DFMA R44, R10, R8, R42 ;  /* 0x000000080a2c722b */ /* 0x000fd0000000002a */
[----:B------:R-:W-:Y:S02]  /*3010*/  DMUL R16, R12, R44 ;  /* 0x0000002c0c107228 */ /* 0x000fe40000000000 */
[----:B------:R-:W-:Y:S02]  /*3020*/  VIADD R11, R45, 0xfff00000 ;  /* 0xfff000002d0b7836 */ /* 0x000fe40000000000 */
[----:B------:R-:W-:-:S04]  /*3030*/  IMAD.MOV.U32 R10, RZ, RZ, R44 ;  /* 0x000000ffff0a7224 */ /* 0x000fc800078e002c */
[----:B------:R-:W-:-:S08]  /*3040*/  DFMA R14, R16, -R16, R12 ;  /* 0x80000010100e722b */ /* 0x000fd0000000000c */
[----:B------:R-:W-:Y:S01]  /*3050*/  DFMA R8, R14, R10, R16 ;  /* 0x0000000a0e08722b */ /* 0x000fe20000000010 */
[----:B------:R-:W-:Y:S10]  /*3060*/  @!P0 BRA `(.L_x_48) ;  /* 0x0000000000148947 */ /* 0x000ff40003800000 */
[----:B------:R-:W-:Y:S01]  /*3070*/  IMAD.MOV.U32 R10, RZ, RZ, R44 ;  /* 0x000000ffff0a7224 */ /* 0x000fe200078e002c */
[----:B------:R-:W-:-:S07]  /*3080*/  MOV R8, 0x30a0 ;  /* 0x000030a000087802 */ /* 0x000fce0000000f00 */
[----:B------:R-:W-:Y:S05]  /*3090*/  CALL.REL.NOINC `($__internal_2_$__cuda_sm20_dsqrt_rn_f64_mediumpath_v1) ;  /* 0x0000001800747944 */ /* 0x000fea0003c00000 */
[----:B------:R-:W-:Y:S01]  /*30a0*/  IMAD.MOV.U32 R8, RZ, RZ, R10 ;  /* 0x000000ffff087224 */ /* 0x000fe200078e000a */
[----:B------:R-:W-:-:S07]  /*30b0*/  MOV R9, R7 ;  /* 0x0000000700097202 */ /* 0x000fce0000000f00 */
.L_x_48:
[----:B------:R-:W-:Y:S05]  /*30c0*/  BSYNC.RECONVERGENT B0 ;  /* 0x0000000000007941 */ /* 0x000fea0003800200 */
.L_x_47:
[----:B------:R-:W-:Y:S01]  /*30d0*/  DMUL R10, R38, R38 ;  /* 0x00000026260a7228 */ /* 0x000fe20000000000 */
[----:B------:R-:W-:Y:S01]  /*30e0*/  IMAD.MOV.U32 R14, RZ, RZ, 0x1 ;  /* 0x00000001ff0e7424 */ /* 0x000fe200078e00ff */
[----:B------:R-:W-:Y:S01]  /*30f0*/  DMUL R12, R28, R30 ;  /* 0x0000001e1c0c7228 */ /* 0x000fe20000000000 */
[----:B------:R-:W-:Y:S01]  /*3100*/  BSSY.RECONVERGENT B3, `(.L_x_49) ;  /* 0x0000019000037945 */ /* 0x000fe20003800200 */
[----:B------:R-:W-:Y:S02]  /*3110*/  DMUL R40, R40, R8 ;  /* 0x0000000828287228 */ /* 0x000fe40000000000 */
        /* <DEDUP_REMOVED lines=19> */
[----:B------:R-:W-:-:S07]  /*3250*/  IMAD.MOV.U32 R7, RZ, RZ, R11 ;  /* 0x000000ffff077224 */ /* 0x000fce00078e000b */
[----:B------:R-:W-:Y:S05]  /*3260*/  CALL.REL.NOINC `($__internal_1_$__cuda_sm20_div_rn_f64_full) ;  /* 0x00000010006c7944 */ /* 0x000fea0003c00000 */
[----:B------:R-:W-:Y:S02]  /*3270*/  IMAD.MOV.U32 R32, RZ, RZ, R10 ;  /* 0x000000ffff207224 */ /* 0x000fe400078e000a */
[----:B------:R-:W-:-:S07]  /*3280*/  IMAD.MOV.U32 R33, RZ, RZ, R7 ;  /* 0x000000ffff217224 */ /* 0x000fce00078e0007 */
.L_x_50:
[----:B------:R-:W-:Y:S05]  /*3290*/  BSYNC.RECONVERGENT B3 ;  /* 0x0000000000037941 */ /* 0x000fea0003800200 */
.L_x_49:
        /* <DEDUP_REMOVED lines=12> */
[----:B------:R-:W-:Y:S02]  /*3360*/  MOV R8, R38 ;  /* 0x0000002600087202 */ /* 0x000fe40000000f00 */
[----:B------:R-:W-:Y:S01]  /*3370*/  MOV R10, 0x33a0 ;  /* 0x000033a0000a7802 */ /* 0x000fe20000000f00 */
[----:B------:R-:W-:-:S07]  /*3380*/  VIADD R12, R12, 0xfff00000 ;  /* 0xfff000000c0c7836 */ /* 0x000fce0000000000 */
[----:B------:R-:W-:Y:S05]  /*3390*/  CALL.REL.NOINC `($__internal_0_$__cuda_sm20_dblrcp_rn_slowpath_v3) ;  /* 0x0000000c00887944 */ /* 0x000fea0003c00000 */
[----:B------:R-:W-:Y:S02]  /*33a0*/  IMAD.MOV.U32 R34, RZ, RZ, R14 ;  /* 0x000000ffff227224 */ /* 0x000fe400078e000e */
[----:B------:R-:W-:-:S07]  /*33b0*/  IMAD.MOV.U32 R35, RZ, RZ, R15 ;  /* 0x000000ffff237224 */ /* 0x000fce00078e000f */
.L_x_52:
[----:B------:R-:W-:Y:S05]  /*33c0*/  BSYNC.RECONVERGENT B0 ;  /* 0x0000000000007941 */ /* 0x000fea0003800200 */
.L_x_51:
[----:B------:R-:W-:Y:S01]  /*33d0*/  DSETP.MAX.AND P0, P1, R40, 2.2204460492503130808e-16, PT ;  /* 0x3cb000002800742a */ /* 0x000fe2000390f000 */
[----:B------:R-:W-:Y:S01]  /*33e0*/  IMAD.MOV.U32 R7, RZ, RZ, R41 ;  /* 0x000000ffff077224 */ /* 0x000fe200078e0029 */
[----:B------:R-:W-:Y:S01]  /*33f0*/  BSSY.RECONVERGENT B3, `(.L_x_53) ;  /* 0x0000019000037945 */ /* 0x000fe20003800200 */
[----:B------:R-:W-:-:S03]  /*3400*/  IMAD.MOV.U32 R10, RZ, RZ, 0x80000 ;  /* 0x00080000ff0a7424 */ /* 0x000fc600078e00ff */
[----:B------:R-:W-:Y:S02]  /*3410*/  FSEL R9, R7, 0.021484375, P0 ;  /* 0x3cb0000007097808 */ /* 0x000fe40000000000 */
[----:B------:R-:W-:-:S06]  /*3420*/  SEL R8, R40, RZ, P0 ;  /* 0x000000ff28087207 */ /* 0x000fcc0000000000 */
[----:B------:R-:W-:Y:S02]  /*3430*/  @P1 LOP3.LUT R9, R10, 0x3cb00000, RZ, 0xfc, !PT ;  /* 0x3cb000000a091812 */ /* 0x000fe400078efcff */
[----:B------:R-:W-:Y:S02]  /*3440*/  MOV R10, 0x1 ;  /* 0x00000001000a7802 */ /* 0x000fe40000000f00 */
[----:B------:R-:W0:Y:S04]  /*3450*/  MUFU.RCP64H R11, R9 ;  /* 0x00000009000b7308 */ /* 0x000e280000001800 */
        /* <DEDUP_REMOVED lines=18> */
.L_x_54:
[----:B------:R-:W-:Y:S05]  /*3580*/  BSYNC.RECONVERGENT B3 ;  /* 0x0000000000037941 */ /* 0x000fea0003800200 */
.L_x_53:
[----:B------:R-:W-:-:S08]  /*3590*/  DMUL R34, R30, -R34 ;  /* 0x800000221e227228 */ /* 0x000fd00000000000 */
[----:B------:R-:W-:-:S08]  /*35a0*/  DFMA R34, R28, R32, R34 ;  /* 0x000000201c22722b */ /* 0x000fd00000000022 */
[----:B------:R-:W-:-:S11]  /*35b0*/  DMUL R12, R34, R10 ;  /* 0x0000000a220c7228 */ /* 0x000fd60000000000 */
.L_x_44:
[----:B------:R-:W-:Y:S05]  /*35c0*/  BSYNC.RECONVERGENT B2 ;  /* 0x0000000000027941 */ /* 0x000fea0003800200 */
.L_x_43:
[----:B------:R-:W2:Y:S01]  /*35d0*/  LDG.E.64 R8, desc[UR6][R26.64+0x8] ;  /* 0x000008061a087981 */ /* 0x000ea2000c1e1b00 */
[----:B------:R-:W-:Y:S01]  /*35e0*/  IADD3 R0, PT, PT, R0, 0x2, RZ ;  /* 0x0000000200007810 */ /* 0x000fe20007ffe0ff */
[----:B------:R-:W-:Y:S02]  /*35f0*/  VIADD R3, R3, 0x2 ;  /* 0x0000000203037836 */ /* 0x000fe40000000000 */
[----:B------:R-:W-:Y:S01]  /*3600*/  VIADD R2, R2, 0x2 ;  /* 0x0000000202027836 */ /* 0x000fe20000000000 */
[----:B------:R-:W-:Y:S01]  /*3610*/  ISETP.NE.AND P0, PT, R0, RZ, PT ;  /* 0x000000ff0000720c */ /* 0x000fe20003f05270 */
[----:B--2---:R-:W-:-:S07]  /*3620*/  DFMA R8, R18, R12, R8 ;  /* 0x0000000c1208722b */ /* 0x004fce0000000008 */
[----:B------:R0:W-:Y:S05]  /*3630*/  STG.E.64 desc[UR6][R26.64+0x8], R8 ;  /* 0x000008081a007986 */ /* 0x0001ea000c101b06 */
[----:B------:R-:W-:Y:S05]  /*3640*/  @P0 BRA `(.L_x_55) ;  /* 0xffffffe800d80947 */ /* 0x000fea000383ffff */
[----:B------:R-:W1:Y:S02]  /*3650*/  LDCU UR4, c[0x0][0x388] ;  /* 0x00007100ff0477ac */ /* 0x000e640008000800 */
[----:B-1----:R-:W-:-:S06]  /*3660*/  ULOP3.LUT UR4, UR4, 0x7ffffffe, URZ, 0xc0, !UPT ;  /* 0x7ffffffe04047892 */ /* 0x002fcc000f8ec0ff */
[----:B0-----:R-:W-:-:S07]  /*3670*/  IMAD.U32 R27, RZ, RZ, UR4 ;  /* 0x00000004ff1b7e24 */ /* 0x001fce000f8e00ff */
.L_x_30:
[----:B------:R-:W0:Y:S02]  /*3680*/  LDCU UR4, c[0x0][0x388] ;  /* 0x00007100ff0477ac */ /* 0x000e240008000800 */
[----:B0-----:R-:W-:-:S04]  /*3690*/  ULOP3.LUT UR4, UR4, 0x1, URZ, 0xc0, !UPT ;  /* 0x0000000104047892 */ /* 0x001fc8000f8ec0ff */
[----:B------:R-:W-:-:S09]  /*36a0*/  UISETP.NE.U32.AND UP0, UPT, UR4, 0x1, UPT ;  /* 0x000000010400788c */ /* 0x000fd2000bf05070 */
[----:B------:R-:W-:Y:S05]  /*36b0*/  BRA.U UP0, `(.L_x_18) ;  /* 0x0000000900a07547 */ /* 0x000fea000b800000 */
[----:B------:R-:W2:Y:S04]  /*36c0*/  LDG.E.64 R2, desc[UR6][R20.64] ;  /* 0x0000000614027981 */ /* 0x000ea8000c1e1b00 */
[----:B------:R-:W3:Y:S04]  /*36d0*/  LDG.E.64 R30, desc[UR6][R20.64+0x8] ;  /* 0x00000806141e7981 */ /* 0x000ee8000c1e1b00 */
[----:B------:R-:W3:Y:S04]  /*36e0*/  LDG.E.64 R34, desc[UR6][R22.64+0x8] ;  /* 0x0000080616227981 */ /* 0x000ee8000c1e1b00 */
[----:B------:R-:W2:Y:S01]  /*36f0*/  LDG.E.64 R36, desc[UR6][R22.64] ;  /* 0x0000000616247981 */ /* 0x000ea2000c1e1b00 */
[----:B------:R-:W-:Y:S01]  /*3700*/  UMOV UR4, 0x88e368f1 ;  /* 0x88e368f100047882 */ /* 0x000fe20000000000 */
[----:B------:R-:W-:Y:S01]  /*3710*/  UMOV UR5, 0x3ee4f8b5 ;  /* 0x3ee4f8b500057882 */ /* 0x000fe20000000000 */
[----:B------:R-:W-:Y:S01]  /*3720*/  BSSY.RECONVERGENT B2, `(.L_x_56) ;  /* 0x000009b000027945 */ /* 0x000fe20003800200 */
[----:B------:R-:W-:Y:S01]  /*3730*/  CS2R R10, SRZ ;  /* 0x00000000000a7805 */ /* 0x000fe2000001ff00 */
[----:B---3--:R-:W-:-:S02]  /*3740*/  DADD R8, R34, -R30 ;  /* 0x0000000022087229 */ /* 0x008fc4000000081e */
[----:B--2---:R-:W-:-:S06]  /*3750*/  DADD R38, R36, -R2 ;  /* 0x0000000024267229 */ /* 0x004fcc0000000802 */
        /* <DEDUP_REMOVED lines=35> */
[----:B------:R-:W-:Y:S01]  /*3990*/  MOV R7, R13 ;  /* 0x0000000d00077202 */ /* 0x000fe20000000f00 */
[----:B------:R-:W-:Y:S01]  /*39a0*/  IMAD.MOV.U32 R12, RZ, RZ, RZ ;  /* 0x000000ffff0c7224 */ /* 0x000fe200078e00ff */
[----:B------:R-:W-:Y:S01]  /*39b0*/  MOV R8, 0x39e0 ;  /* 0x000039e000087802 */ /* 0x000fe20000000f00 */
[----:B------:R-:W-:-:S07]  /*39c0*/  IMAD.MOV.U32 R9, RZ, RZ, 0x40000000 ;  /* 0x40000000ff097424 */ /* 0x000fce00078e00ff */
[----:B------:R-:W-:Y:S05]  /*39d0*/  CALL.REL.NOINC `($__internal_1_$__cuda_sm20_div_rn_f64_full) ;  /* 0x0000000800907944 */ /* 0x000fea0003c00000 */
[----:B------:R-:W-:-:S07]  /*39e0*/  IMAD.MOV.U32 R11, RZ, RZ, R7 ;  /* 0x000000ffff0b7224 */ /* 0x000fce00078e0007 */
.L_x_59:
[----:B------:R-:W-:Y:S05]  /*39f0*/  BSYNC.RECONVERGENT B3 ;  /* 0x0000000000037941 */ /* 0x000fea0003800200 */
.L_x_58:
[----:B------:R-:W-:Y:S01]  /*3a00*/  DFMA R38, R38, R10, 1 ;  /* 0x3ff000002626742b */ /* 0x000fe2000000000a */
[----:B------:R-:W-:Y:S01]  /*3a10*/  BSSY.RECONVERGENT B0, `(.L_x_60) ;  /* 0x0000019000007945 */ /* 0x000fe20003800200 */
[----:B------:R-:W-:Y:S01]  /*3a20*/  IMAD.MOV.U32 R10, RZ, RZ, 0x0 ;  /* 0x00000000ff0a7424 */ /* 0x000fe200078e00ff */
[----:B------:R-:W-:-:S05]  /*3a30*/  MOV R11, 0x3fd80000 ;  /* 0x3fd80000000b7802 */ /* 0x000fca0000000f00 */
        /* <DEDUP_REMOVED lines=16> */
[----:B------:R-:W-:Y:S01]  /*3b40*/  MOV R8, 0x3b80 ;  /* 0x00003b8000087802 */ /* 0x000fe20000000f00 */
[----:B------:R-:W-:Y:S02]  /*3b50*/  IMAD.MOV.U32 R14, RZ, RZ, R38 ;  /* 0x000000ffff0e7224 */ /* 0x000fe400078e0026 */
[----:B------:R-:W-:-:S07]  /*3b60*/  IMAD.MOV.U32 R15, RZ, RZ, R39 ;  /* 0x000000ffff0f7224 */ /* 0x000fce00078e0027 */
[----:B------:R-:W-:Y:S05]  /*3b70*/  CALL.REL.NOINC `($__internal_2_$__cuda_sm20_dsqrt_rn_f64_mediumpath_v1) ;  /* 0x0000000c00bc7944 */ /* 0x000fea0003c00000 */
[----:B------:R-:W-:Y:S01]  /*3b80*/  MOV R8, R10 ;  /* 0x0000000a00087202 */ /* 0x000fe20000000f00 */
[----:B------:R-:W-:-:S07]  /*3b90*/  IMAD.MOV.U32 R9, RZ, RZ, R7 ;  /* 0x000000ffff097224 */ /* 0x000fce00078e0007 */
.L_x_61:
[----:B------:R-:W-:Y:S05]  /*3ba0*/  BSYNC.RECONVERGENT B0 ;  /* 0x0000000000007941 */ /* 0x000fea0003800200 */
.L_x_60:
        /* <DEDUP_REMOVED lines=23> */
[----:B------:R-:W-:Y:S01]  /*3d20*/  IMAD.MOV.U32 R9, RZ, RZ, 0x40100000 ;  /* 0x40100000ff097424 */ /* 0x000fe200078e00ff */
[----:B------:R-:W-:-:S07]  /*3d30*/  MOV R8, 0x3d50 ;  /* 0x00003d5000087802 */ /* 0x000fce0000000f00 */
[----:B------:R-:W-:Y:S05]  /*3d40*/  CALL.REL.NOINC `($__internal_1_$__cuda_sm20_div_rn_f64_full) ;  /* 0x0000000400b47944 */ /* 0x000fea0003c00000 */
[----:B------:R-:W-:Y:S02]  /*3d50*/  IMAD.MOV.U32 R20, RZ, RZ, R10 ;  /* 0x000000ffff147224 */ /* 0x000fe400078e000a */
[----:B------:R-:W-:-:S07]  /*3d60*/  IMAD.MOV.U32 R21, RZ, RZ, R7 ;  /* 0x000000ffff157224 */ /* 0x000fce00078e0007 */
.L_x_63:
[----:B------:R-:W-:Y:S05]  /*3d70*/  BSYNC.RECONVERGENT B3 ;  /* 0x0000000000037941 */ /* 0x000fea0003800200 */
.L_x_62:
        /* <DEDUP_REMOVED lines=28> */
.L_x_65:
[----:B------:R-:W-:Y:S05]  /*3f40*/  BSYNC.RECONVERGENT B3 ;  /* 0x0000000000037941 */ /* 0x000fea0003800200 */
.L_x_64:
        /* <DEDUP_REMOVED lines=16> */
.L_x_67:
[----:B------:R-:W-:Y:S05]  /*4050*/  BSYNC.RECONVERGENT B0 ;  /* 0x0000000000007941 */ /* 0x000fea0003800200 */
.L_x_66:
[----:B------:R-:W-:-:S13]  /*4060*/  ISETP.NE.AND P0, PT, R27, RZ, PT ;  /* 0x000000ff1b00720c */ /* 0x000fda0003f05270 */
[-C--:B------:R-:W-:Y:S02]  /*4070*/  @P0 DMUL R30, R30, R14.reuse ;  /* 0x0000000e1e1e0228 */ /* 0x080fe40000000000 */
[----:B------:R-:W-:-:S06]  /*4080*/  @!P0 DMUL R2, R2, R14 ;  /* 0x0000000e02028228 */ /* 0x000fcc0000000000 */
[-C--:B------:R-:W-:Y:S02]  /*4090*/  @P0 DFMA R30, R34, R28.reuse, -R30 ;  /* 0x0000001c221e022b */ /* 0x080fe4000000081e */
[----:B------:R-:W-:-:S06]  /*40a0*/  @!P0 DFMA R2, R36, R28, -R2 ;  /* 0x0000001c2402822b */ /* 0x000fcc0000000802 */
[-C--:B------:R-:W-:Y:S02]  /*40b0*/  @P0 DMUL R10, R30, R20.reuse ;  /* 0x000000141e0a0228 */ /* 0x080fe40000000000 */
[----:B------:R-:W-:-:S11]  /*40c0*/  @!P0 DMUL R10, R2, R20 ;  /* 0x00000014020a8228 */ /* 0x000fd60000000000 */
.L_x_57:
[----:B------:R-:W-:Y:S05]  /*40d0*/  BSYNC.RECONVERGENT B2 ;  /* 0x0000000000027941 */ /* 0x000fea0003800200 */
.L_x_56:
[----:B------:R-:W0:Y:S01]  /*40e0*/  LDC.64 R2, c[0x0][0x398] ;  /* 0x0000e600ff027b82 */ /* 0x000e220000000a00 */
[----:B------:R-:W-:-:S04]  /*40f0*/  IMAD.IADD R27, R4, 0x1, R27 ;  /* 0x00000001041b7824 */ /* 0x000fc800078e021b */
[----:B0-----:R-:W-:-:S05]  /*4100*/  IMAD.WIDE R2, R27, 0x8, R2 ;  /* 0x000000081b027825 */ /* 0x001fca00078e0202 */
[----:B------:R-:W2:Y:S02]  /*4110*/  LDG.E.64 R8, desc[UR6][R2.64] ;  /* 0x0000000602087981 */ /* 0x000ea4000c1e1b00 */
[----:B--2---:R-:W-:-:S07]  /*4120*/  DFMA R8, R18, R10, R8 ;  /* 0x0000000a1208722b */ /* 0x004fce0000000008 */
[----:B------:R1:W-:Y:S04]  /*4130*/  STG.E.64 desc[UR6][R2.64], R8 ;  /* 0x0000000802007986 */ /* 0x0003e8000c101b06 */
.L_x_18:
[----:B0-----:R-:W-:Y:S05]  /*4140*/  BSYNC.RECONVERGENT B1 ;  /* 0x0000000000017941 */ /* 0x001fea0003800200 */
.L_x_17:
[----:B------:R-:W0:Y:S01]  /*4150*/  LDCU UR4, c[0x0][0x384] ;  /* 0x00007080ff0477ac */ /* 0x000e220008000800 */
[----:B------:R-:W-:-:S05]  /*4160*/  VIADD R5, R5, 0x1 ;  /* 0x0000000105057836 */ /* 0x000fca0000000000 */
[----:B0-----:R-:W-:-:S13]  /*4170*/  ISETP.NE.AND P0, PT, R5, UR4, PT ;  /* 0x0000000405007c0c */ /* 0x001fda000bf05270 */
[----:B------:R-:W-:Y:S05]  /*4180*/  @P0 BRA `(.L_x_1) ;  /* 0xffffffcc00f80947 */ /* 0x000fea000383ffff */
.L_x_0:
[----:B-1--4-:R-:W0:Y:S02]  /*4190*/  LDC.64 R2, c[0x0][0x3a0] ;  /* 0x0000e800ff027b82 */ /* 0x012e240000000a00 */
[----:B0-----:R-:W-:Y:S01]  /*41a0*/  REDG.E.ADD.F64.RN.STRONG.GPU desc[UR6][R2.64], R24 ;  /* 0x00000018020079a6 */ /* 0x001fe2000c12ff06 */
[----:B------:R-:W-:Y:S05]  /*41b0*/  EXIT ;  /* 0x000000000000794d */ /* 0x000fea0003800000 */
        .weak           $__internal_0_$__cuda_sm20_dblrcp_rn_slowpath_v3
        .type           $__internal_0_$__cuda_sm20_dblrcp_rn_slowpath_v3,@function
        .size           $__internal_0_$__cuda_sm20_dblrcp_rn_slowpath_v3,($__internal_1_$__cuda_sm20_div_rn_f64_full - $__internal_0_$__cuda_sm20_dblrcp_rn_slowpath_v3)
$__internal_0_$__cuda_sm20_dblrcp_rn_slowpath_v3:
[----:B------:R-:W-:Y:S01]  /*41c0*/  DSETP.GTU.AND P1, PT, |R8|, +INF , PT ;  /* 0x7ff000000800742a */ /* 0x000fe20003f2c200 */
[----:B------:R-:W-:-:S13]  /*41d0*/  BSSY.RECONVERGENT B3, `(.L_x_68) ;  /* 0x0000022000037945 */ /* 0x000fda0003800200 */
[----:B------:R-:W-:Y:S05]  /*41e0*/  @P1 BRA `(.L_x_69) ;  /* 0x0000000000781947 */ /* 0x000fea0003800000 */
[----:B------:R-:W-:-:S05]  /*41f0*/  LOP3.LUT R7, R9, 0x7fffffff, RZ, 0xc0, !PT ;  /* 0x7fffffff09077812 */ /* 0x000fca00078ec0ff */
[----:B------:R-:W-:-:S05]  /*4200*/  VIADD R11, R7, 0xffffffff ;  /* 0xffffffff070b7836 */ /* 0x000fca0000000000 */
[----:B------:R-:W-:-:S13]  /*4210*/  ISETP.GE.U32.AND P1, PT, R11, 0x7fefffff, PT ;  /* 0x7fefffff0b00780c */ /* 0x000fda0003f26070 */
[----:B------:R-:W-:Y:S01]  /*4220*/  @P1 LOP3.LUT R15, R9, 0x7ff00000, RZ, 0x3c, !PT ;  /* 0x7ff00000090f1812 */ /* 0x000fe200078e3cff */
[----:B------:R-:W-:Y:S01]  /*4230*/  @P1 IMAD.MOV.U32 R14, RZ, RZ, RZ ;  /* 0x000000ffff0e1224 */ /* 0x000fe200078e00ff */
[----:B------:R-:W-:Y:S06]  /*4240*/  @P1 BRA `(.L_x_70) ;  /* 0x0000000000681947 */ /* 0x000fec0003800000 */
[----:B------:R-:W-:-:S13]  /*4250*/  ISETP.GE.U32.AND P1, PT, R7, 0x1000001, PT ;  /* 0x010000010700780c */ /* 0x000fda0003f26070 */
[----:B------:R-:W-:Y:S05]  /*4260*/  @!P1 BRA `(.L_x_71) ;  /* 0x0000000000349947 */ /* 0x000fea0003800000 */
[----:B------:R-:W-:Y:S01]  /*4270*/  IADD3 R15, PT, PT, R9, -0x3fe00000, RZ ;  /* 0xc0200000090f7810 */ /* 0x000fe20007ffe0ff */
[----:B------:R-:W-:-:S03]  /*4280*/  IMAD.MOV.U32 R14, RZ, RZ, R8 ;  /* 0x000000ffff0e7224 */ /* 0x000fc600078e0008 */
[----:B------:R-:W0:Y:S03]  /*4290*/  MUFU.RCP64H R13, R15 ;  /* 0x0000000f000d7308 */ /* 0x000e260000001800 */
[----:B0-----:R-:W-:-:S08]  /*42a0*/  DFMA R16, -R14, R12, 1 ;  /* 0x3ff000000e10742b */ /* 0x001fd0000000010c */
[----:B------:R-:W-:-:S08]  /*42b0*/  DFMA R16, R16, R16, R16 ;  /* 0x000000101010722b */ /* 0x000fd00000000010 */
[----:B------:R-:W-:-:S08]  /*42c0*/  DFMA R16, R12, R16, R12 ;  /* 0x000000100c10722b */ /* 0x000fd0000000000c */
[----:B------:R-:W-:-:S08]  /*42d0*/  DFMA R12, -R14, R16, 1 ;  /* 0x3ff000000e0c742b */ /* 0x000fd00000000110 */
[----:B------:R-:W-:-:S08]  /*42e0*/  DFMA R12, R16, R12, R16 ;  /* 0x0000000c100c722b */ /* 0x000fd00000000010 */
[----:B------:R-:W-:-:S08]  /*42f0*/  DMUL R12, R12, 2.2250738585072013831e-308 ;  /* 0x001000000c0c7828 */ /* 0x000fd00000000000 */
[----:B------:R-:W-:-:S08]  /*4300*/  DFMA R8, -R8, R12, 1 ;  /* 0x3ff000000808742b */ /* 0x000fd0000000010c */
[----:B------:R-:W-:-:S08]  /*4310*/  DFMA R8, R8, R8, R8 ;  /* 0x000000080808722b */ /* 0x000fd00000000008 */
[----:B------:R-:W-:Y:S01]  /*4320*/  DFMA R14, R12, R8, R12 ;  /* 0x000000080c0e722b */ /* 0x000fe2000000000c */
[----:B------:R-:W-:Y:S10]  /*4330*/  BRA `(.L_x_70) ;  /* 0x00000000002c7947 */ /* 0x000ff40003800000 */
.L_x_71:
[----:B------:R-:W-:-:S06]  /*4340*/  DMUL R8, R8, 8.11296384146066816958e+31 ;  /* 0x4690000008087828 */ /* 0x000fcc0000000000 */
[----:B------:R-:W0:Y:S02]  /*4350*/  MUFU.RCP64H R13, R9 ;  /* 0x00000009000d7308 */ /* 0x000e240000001800 */
[----:B0-----:R-:W-:-:S08]  /*4360*/  DFMA R14, -R8, R12, 1 ;  /* 0x3ff00000080e742b */ /* 0x001fd0000000010c */
[----:B------:R-:W-:-:S08]  /*4370*/  DFMA R14, R14, R14, R14 ;  /* 0x0000000e0e0e722b */ /* 0x000fd0000000000e */
[----:B------:R-:W-:-:S08]  /*4380*/  DFMA R14, R12, R14, R12 ;  /* 0x0000000e0c0e722b */ /* 0x000fd0000000000c */
[----:B------:R-:W-:-:S08]  /*4390*/  DFMA R12, -R8, R14, 1 ;  /* 0x3ff00000080c742b */ /* 0x000fd0000000010e */
[----:B------:R-:W-:-:S08]  /*43a0*/  DFMA R12, R14, R12, R14 ;  /* 0x0000000c0e0c722b */ /* 0x000fd0000000000e */
[----:B------:R-:W-:Y:S01]  /*43b0*/  DMUL R14, R12, 8.11296384146066816958e+31 ;  /* 0x469000000c0e7828 */ /* 0x000fe20000000000 */
[----:B------:R-:W-:Y:S10]  /*43c0*/  BRA `(.L_x_70) ;  /* 0x0000000000087947 */ /* 0x000ff40003800000 */
.L_x_69:
[----:B------:R-:W-:Y:S01]  /*43d0*/  LOP3.LUT R15, R9, 0x80000, RZ, 0xfc, !PT ;  /* 0x00080000090f7812 */ /* 0x000fe200078efcff */
[----:B------:R-:W-:-:S07]  /*43e0*/  IMAD.MOV.U32 R14, RZ, RZ, R8 ;  /* 0x000000ffff0e7224 */ /* 0x000fce00078e0008 */
.L_x_70:
[----:B------:R-:W-:Y:S05]  /*43f0*/  BSYNC.RECONVERGENT B3 ;  /* 0x0000000000037941 */ /* 0x000fea0003800200 */
.L_x_68:
[----:B------:R-:W-:-:S04]  /*4400*/  IMAD.MOV.U32 R11, RZ, RZ, 0x0 ;  /* 0x00000000ff0b7424 */ /* 0x000fc800078e00ff */
[----:B------:R-:W-:Y:S05]  /*4410*/  RET.REL.NODEC R10 `(_Z3addiiiPdS_S_) ;  /* 0xffffffb80af87950 */ /* 0x000fea0003c3ffff */
        .weak           $__internal_1_$__cuda_sm20_div_rn_f64_full
        .type           $__internal_1_$__cuda_sm20_div_rn_f64_full,@function
        .size           $__internal_1_$__cuda_sm20_div_rn_f64_full,($__internal_2_$__cuda_sm20_dsqrt_rn_f64_mediumpath_v1 - $__internal_1_$__cuda_sm20_div_rn_f64_full)
$__internal_1_$__cuda_sm20_div_rn_f64_full:
[C---:B------:R-:W-:Y:S01]  /*4420*/  FSETP.GEU.AND P0, PT, |R7|.reuse, 1.469367938527859385e-39, PT ;  /* 0x001000000700780b */ /* 0x040fe20003f0e200 */
[----:B------:R-:W-:Y:S01]  /*4430*/  IMAD.MOV.U32 R14, RZ, RZ, R10 ;  /* 0x000000ffff0e7224 */ /* 0x000fe200078e000a */
[----:B------:R-:W-:Y:S01]  /*4440*/  LOP3.LUT R11, R7, 0x800fffff, RZ, 0xc0, !PT ;  /* 0x800fffff070b7812 */ /* 0x000fe200078ec0ff */
[----:B------:R-:W-:Y:S01]  /*4450*/  IMAD.MOV.U32 R15, RZ, RZ, R7 ;  /* 0x000000ffff0f7224 */ /* 0x000fe200078e0007 */
[----:B------:R-:W-:Y:S01]  /*4460*/  MOV R16, R10 ;  /* 0x0000000a00107202 */ /* 0x000fe20000000f00 */
[----:B------:R-:W-:Y:S01]  /*4470*/  IMAD.MOV.U32 R47, RZ, RZ, R9 ;  /* 0x000000ffff2f7224 */ /* 0x000fe200078e0009 */
[----:B------:R-:W-:Y:S01]  /*4480*/  LOP3.LUT R17, R11, 0x3ff00000, RZ, 0xfc, !PT ;  /* 0x3ff000000b117812 */ /* 0x000fe200078efcff */
[----:B------:R-:W-:Y:S01]  /*4490*/  IMAD.MOV.U32 R44, RZ, RZ, 0x1 ;  /* 0x00000001ff2c7424 */ /* 0x000fe200078e00ff */
[----:B------:R-:W-:Y:S01]  /*44a0*/  LOP3.LUT R10, R7, 0x7ff00000, RZ, 0xc0, !PT ;  /* 0x7ff00000070a7812 */ /* 0x000fe200078ec0ff */
[----:B------:R-:W-:Y:S01]  /*44b0*/  IMAD.MOV.U32 R46, RZ, RZ, R12 ;  /* 0x000000ffff2e7224 */ /* 0x000fe200078e000c */
[C---:B------:R-:W-:Y:S01]  /*44c0*/  FSETP.GEU.AND P2, PT, |R47|.reuse, 1.469367938527859385e-39, PT ;  /* 0x001000002f00780b */ /* 0x040fe20003f4e200 */
[----:B------:R-:W-:Y:S01]  /*44d0*/  IMAD.MOV.U32 R7, RZ, RZ, 0x1ca00000 ;  /* 0x1ca00000ff077424 */ /* 0x000fe200078e00ff */
[----:B------:R-:W-:Y:S01]  /*44e0*/  LOP3.LUT R9, R47, 0x7ff00000, RZ, 0xc0, !PT ;  /* 0x7ff000002f097812 */ /* 0x000fe200078ec0ff */
[----:B------:R-:W-:Y:S01]  /*44f0*/  @!P0 DMUL R16, R14, 8.98846567431157953865e+307 ;  /* 0x7fe000000e108828 */ /* 0x000fe20000000000 */
[----:B------:R-:W-:Y:S02]  /*4500*/  BSSY.RECONVERGENT B0, `(.L_x_72) ;  /* 0x0000052000007945 */ /* 0x000fe40003800200 */
[----:B------:R-:W-:-:S03]  /*4510*/  ISETP.GE.U32.AND P1, PT, R9, R10, PT ;  /* 0x0000000a0900720c */ /* 0x000fc60003f26070 */
[----:B------:R-:W0:Y:S04]  /*4520*/  MUFU.RCP64H R45, R17 ;  /* 0x00000011002d7308 */ /* 0x000e280000001800 */
[----:B------:R-:W-:Y:S02]  /*4530*/  @!P2 LOP3.LUT R12, R15, 0x7ff00000, RZ, 0xc0, !PT ;  /* 0x7ff000000f0ca812 */ /* 0x000fe400078ec0ff */
[----:B------:R-:W-:Y:S02]  /*4540*/  @!P0 LOP3.LUT R10, R17, 0x7ff00000, RZ, 0xc0, !PT ;  /* 0x7ff00000110a8812 */ /* 0x000fe400078ec0ff */
[----:B------:R-:W-:Y:S02]  /*4550*/  @!P2 ISETP.GE.U32.AND P3, PT, R9, R12, PT ;  /* 0x0000000c0900a20c */ /* 0x000fe40003f66070 */
[----:B------:R-:W-:-:S02]  /*4560*/  SEL R12, R7, 0x63400000, !P1 ;  /* 0x63400000070c7807 */ /* 0x000fc40004800000 */
[----:B------:R-:W-:-:S04]  /*4570*/  @!P2 SEL R11, R7, 0x63400000, !P3 ;  /* 0x63400000070ba807 */ /* 0x000fc80005800000 */
[----:B------:R-:W-:Y:S01]  /*4580*/  @!P2 LOP3.LUT R11, R11, 0x80000000, R47, 0xf8, !PT ;  /* 0x800000000b0ba812 */ /* 0x000fe200078ef82f */
[----:B0-----:R-:W-:-:S03]  /*4590*/  DFMA R48, R44, -R16, 1 ;  /* 0x3ff000002c30742b */ /* 0x001fc60000000810 */
[----:B------:R-:W-:Y:S01]  /*45a0*/  @!P2 LOP3.LUT R13, R11, 0x100000, RZ, 0xfc, !PT ;  /* 0x001000000b0da812 */ /* 0x000fe200078efcff */
[----:B------:R-:W-:-:S04]  /*45b0*/  IMAD.MOV.U32 R11, RZ, RZ, R9 ;  /* 0x000000ffff0b7224 */ /* 0x000fc800078e0009 */
[----:B------:R-:W-:-:S08]  /*45c0*/  DFMA R48, R48, R48, R48 ;  /* 0x000000303030722b */ /* 0x000fd00000000030 */
[----:B------:R-:W-:Y:S01]  /*45d0*/  DFMA R44, R44, R48, R44 ;  /* 0x000000302c2c722b */ /* 0x000fe2000000002c */
[----:B------:R-:W-:Y:S01]  /*45e0*/  LOP3.LUT R49, R12, 0x800fffff, R47, 0xf8, !PT ;  /* 0x800fffff0c317812 */ /* 0x000fe200078ef82f */
[----:B------:R-:W-:Y:S01]  /*45f0*/  IMAD.MOV.U32 R48, RZ, RZ, R46 ;  /* 0x000000ffff307224 */ /* 0x000fe200078e002e */
[----:B------:R-:W-:-:S05]  /*4600*/  @!P2 MOV R12, RZ ;  /* 0x000000ff000ca202 */ /* 0x000fca0000000f00 */
[----:B------:R-:W-:Y:S02]  /*4610*/  DFMA R50, R44, -R16, 1 ;  /* 0x3ff000002c32742b */ /* 0x000fe40000000810 */
[----:B------:R-:W-:-:S06]  /*4620*/  @!P2 DFMA R48, R48, 2, -R12 ;  /* 0x400000003030a82b */ /* 0x000fcc000000080c */
[----:B------:R-:W-:-:S04]  /*4630*/  DFMA R50, R44, R50, R44 ;  /* 0x000000322c32722b */ /* 0x000fc8000000002c */
[----:B------:R-:W-:-:S04]  /*4640*/  @!P2 LOP3.LUT R11, R49, 0x7ff00000, RZ, 0xc0, !PT ;  /* 0x7ff00000310ba812 */ /* 0x000fc800078ec0ff */
[----:B------:R-:W-:-:S08]  /*4650*/  DMUL R12, R50, R48 ;  /* 0x00000030320c7228 */ /* 0x000fd00000000000 */
[----:B------:R-:W-:-:S08]  /*4660*/  DFMA R44, R12, -R16, R48 ;  /* 0x800000100c2c722b */ /* 0x000fd00000000030 */
[----:B------:R-:W-:Y:S01]  /*4670*/  DFMA R44, R50, R44, R12 ;  /* 0x0000002c322c722b */ /* 0x000fe2000000000c */
[----:B------:R-:W-:-:S05]  /*4680*/  VIADD R12, R11, 0xffffffff ;  /* 0xffffffff0b0c7836 */ /* 0x000fca0000000000 */
[----:B------:R-:W-:Y:S01]  /*4690*/  ISETP.GT.U32.AND P0, PT, R12, 0x7feffffe, PT ;  /* 0x7feffffe0c00780c */ /* 0x000fe20003f04070 */
[----:B------:R-:W-:-:S05]  /*46a0*/  VIADD R12, R10, 0xffffffff ;  /* 0xffffffff0a0c7836 */ /* 0x000fca0000000000 */
[----:B------:R-:W-:-:S13]  /*46b0*/  ISETP.GT.U32.OR P0, PT, R12, 0x7feffffe, P0 ;  /* 0x7feffffe0c00780c */ /* 0x000fda0000704470 */
[----:B------:R-:W-:Y:S05]  /*46c0*/  @P0 BRA `(.L_x_73) ;  /* 0x0000000000740947 */ /* 0x000fea0003800000 */
[----:B------:R-:W-:-:S04]  /*46d0*/  LOP3.LUT R10, R15, 0x7ff00000, RZ, 0xc0, !PT ;  /* 0x7ff000000f0a7812 */ /* 0x000fc800078ec0ff */
[CC--:B------:R-:W-:Y:S02]  /*46e0*/  VIADDMNMX R11, R9.reuse, -R10.reuse, 0xb9600000, !PT ;  /* 0xb9600000090b7446 */ /* 0x0c0fe4000780090a */
[----:B------:R-:W-:Y:S02]  /*46f0*/  ISETP.GE.U32.AND P0, PT, R9, R10, PT ;  /* 0x0000000a0900720c */ /* 0x000fe40003f06070 */
[----:B------:R-:W-:Y:S02]  /*4700*/  VIMNMX R11, PT, PT, R11, 0x46a00000, PT ;  /* 0x46a000000b0b7848 */ /* 0x000fe40003fe0100 */
[----:B------:R-:W-:-:S05]  /*4710*/  SEL R10, R7, 0x63400000, !P0 ;  /* 0x63400000070a7807 */ /* 0x000fca0004000000 */
[----:B------:R-:W-:Y:S01]  /*4720*/  IMAD.IADD R7, R11, 0x1, -R10 ;  /* 0x000000010b077824 */ /* 0x000fe200078e0a0a */
[----:B------:R-:W-:-:S03]  /*4730*/  MOV R10, RZ ;  /* 0x000000ff000a7202 */ /* 0x000fc60000000f00 */
[----:B------:R-:W-:-:S06]  /*4740*/  VIADD R11, R7, 0x7fe00000 ;  /* 0x7fe00000070b7836 */ /* 0x000fcc0000000000 */
[----:B------:R-:W-:-:S10]  /*4750*/  DMUL R12, R44, R10 ;  /* 0x0000000a2c0c7228 */ /* 0x000fd40000000000 */
[----:B------:R-:W-:-:S13]  /*4760*/  FSETP.GTU.AND P0, PT, |R13|, 1.469367938527859385e-39, PT ;  /* 0x001000000d00780b */ /* 0x000fda0003f0c200 */
[----:B------:R-:W-:Y:S05]  /*4770*/  @P0 BRA `(.L_x_74) ;  /* 0x0000000000a80947 */ /* 0x000fea0003800000 */
[----:B------:R-:W-:Y:S01]  /*4780*/  DFMA R16, R44, -R16, R48 ;  /* 0x800000102c10722b */ /* 0x000fe20000000030 */
[----:B------:R-:W-:-:S09]  /*4790*/  IMAD.MOV.U32 R10, RZ, RZ, RZ ;  /* 0x000000ffff0a7224 */ /* 0x000fd200078e00ff */
[C---:B------:R-:W-:Y:S02]  /*47a0*/  FSETP.NEU.AND P0, PT, R17.reuse, RZ, PT ;  /* 0x000000ff1100720b */ /* 0x040fe40003f0d000 */
[----:B------:R-:W-:-:S04]  /*47b0*/  LOP3.LUT R9, R17, 0x80000000, R15, 0x48, !PT ;  /* 0x8000000011097812 */ /* 0x000fc800078e480f */
[----:B------:R-:W-:-:S07]  /*47c0*/  LOP3.LUT R11, R9, R11, RZ, 0xfc, !PT ;  /* 0x0000000b090b7212 */ /* 0x000fce00078efcff */
[----:B------:R-:W-:Y:S05]  /*47d0*/  @!P0 BRA `(.L_x_74) ;  /* 0x0000000000908947 */ /* 0x000fea0003800000 */
[----:B------:R-:W-:Y:S01]  /*47e0*/  IMAD.MOV R15, RZ, RZ, -R7 ;  /* 0x000000ffff0f7224 */ /* 0x000fe200078e0a07 */
[----:B------:R-:W-:Y:S01]  /*47f0*/  DMUL.RP R10, R44, R10 ;  /* 0x0000000a2c0a7228 */ /* 0x000fe20000008000 */
[----:B------:R-:W-:Y:S01]  /*4800*/  IMAD.MOV.U32 R14, RZ, RZ, RZ ;  /* 0x000000ffff0e7224 */ /* 0x000fe200078e00ff */
[----:B------:R-:W-:-:S05]  /*4810*/  IADD3 R7, PT, PT, -R7, -0x43300000, RZ ;  /* 0xbcd0000007077810 */ /* 0x000fca0007ffe1ff */
[----:B------:R-:W-:-:S03]  /*4820*/  DFMA R14, R12, -R14, R44 ;  /* 0x8000000e0c0e722b */ /* 0x000fc6000000002c */
[----:B------:R-:W-:-:S07]  /*4830*/  LOP3.LUT R9, R11, R9, RZ, 0x3c, !PT ;  /* 0x000000090b097212 */ /* 0x000fce00078e3cff */
[----:B------:R-:W-:-:S04]  /*4840*/  FSETP.NEU.AND P0, PT, |R15|, R7, PT ;  /* 0x000000070f00720b */ /* 0x000fc80003f0d200 */
[----:B------:R-:W-:Y:S02]  /*4850*/  FSEL R10, R10, R12, !P0 ;  /* 0x0000000c0a0a7208 */ /* 0x000fe40004000000 */
[----:B------:R-:W-:-:S03]  /*4860*/  FSEL R11, R9, R13, !P0 ;  /* 0x0000000d090b7208 */ /* 0x000fc60004000000 */
[----:B------:R-:W-:Y:S02]  /*4870*/  IMAD.MOV.U32 R12, RZ, RZ, R10 ;  /* 0x000000ffff0c7224 */ /* 0x000fe400078e000a */
[----:B------:R-:W-:Y:S01]  /*4880*/  IMAD.MOV.U32 R13, RZ, RZ, R11 ;  /* 0x000000ffff0d7224 */ /* 0x000fe200078e000b */
[----:B------:R-:W-:Y:S06]  /*4890*/  BRA `(.L_x_74) ;  /* 0x0000000000607947 */ /* 0x000fec0003800000 */
.L_x_73:
[----:B------:R-:W-:-:S14]  /*48a0*/  DSETP.NAN.AND P0, PT, R46, R46, PT ;  /* 0x0000002e2e00722a */ /* 0x000fdc0003f08000 */
[----:B------:R-:W-:Y:S05]  /*48b0*/  @P0 BRA `(.L_x_75) ;  /* 0x00000000004c0947 */ /* 0x000fea0003800000 */
[----:B------:R-:W-:-:S14]  /*48c0*/  DSETP.NAN.AND P0, PT, R14, R14, PT ;  /* 0x0000000e0e00722a */ /* 0x000fdc0003f08000 */
[----:B------:R-:W-:Y:S05]  /*48d0*/  @P0 BRA `(.L_x_76) ;  /* 0x0000000000340947 */ /* 0x000fea0003800000 */
[----:B------:R-:W-:Y:S01]  /*48e0*/  ISETP.NE.AND P0, PT, R11, R10, PT ;  /* 0x0000000a0b00720c */ /* 0x000fe20003f05270 */
[----:B------:R-:W-:Y:S01]  /*48f0*/  IMAD.MOV.U32 R13, RZ, RZ, -0x80000 ;  /* 0xfff80000ff0d7424 */ /* 0x000fe200078e00ff */
[----:B------:R-:W-:-:S11]  /*4900*/  MOV R12, 0x0 ;  /* 0x00000000000c7802 */ /* 0x000fd60000000f00 */
[----:B------:R-:W-:Y:S05]  /*4910*/  @!P0 BRA `(.L_x_74) ;  /* 0x0000000000408947 */ /* 0x000fea0003800000 */
[----:B------:R-:W-:Y:S02]  /*4920*/  ISETP.NE.AND P0, PT, R11, 0x7ff00000, PT ;  /* 0x7ff000000b00780c */ /* 0x000fe40003f05270 */
[----:B------:R-:W-:Y:S02]  /*4930*/  LOP3.LUT R7, R47, 0x80000000, R15, 0x48, !PT ;  /* 0x800000002f077812 */ /* 0x000fe400078e480f */
[----:B------:R-:W-:-:S13]  /*4940*/  ISETP.EQ.OR P0, PT, R10, RZ, !P0 ;  /* 0x000000ff0a00720c */ /* 0x000fda0004702670 */
[----:B------:R-:W-:Y:S01]  /*4950*/  @P0 LOP3.LUT R9, R7, 0x7ff00000, RZ, 0xfc, !PT ;  /* 0x7ff0000007090812 */ /* 0x000fe200078efcff */
[----:B------:R-:W-:Y:S02]  /*4960*/  @!P0 IMAD.MOV.U32 R12, RZ, RZ, RZ ;  /* 0x000000ffff0c8224 */ /* 0x000fe400078e00ff */
[----:B------:R-:W-:Y:S02]  /*4970*/  @!P0 IMAD.MOV.U32 R13, RZ, RZ, R7 ;  /* 0x000000ffff0d8224 */ /* 0x000fe400078e0007 */
[----:B------:R-:W-:Y:S02]  /*4980*/  @P0 IMAD.MOV.U32 R12, RZ, RZ, RZ ;  /* 0x000000ffff0c0224 */ /* 0x000fe400078e00ff */
[----:B------:R-:W-:Y:S01]  /*4990*/  @P0 IMAD.MOV.U32 R13, RZ, RZ, R9 ;  /* 0x000000ffff0d0224 */ /* 0x000fe200078e0009 */
[----:B------:R-:W-:Y:S06]  /*49a0*/  BRA `(.L_x_74) ;  /* 0x00000000001c7947 */ /* 0x000fec0003800000 */
.L_x_76:
[----:B------:R-:W-:Y:S02]  /*49b0*/  LOP3.LUT R7, R15, 0x80000, RZ, 0xfc, !PT ;  /* 0x000800000f077812 */ /* 0x000fe400078efcff */
[----:B------:R-:W-:-:S03]  /*49c0*/  MOV R12, R14 ;  /* 0x0000000e000c7202 */ /* 0x000fc60000000f00 */
[----:B------:R-:W-:Y:S01]  /*49d0*/  IMAD.MOV.U32 R13, RZ, RZ, R7 ;  /* 0x000000ffff0d7224 */ /* 0x000fe200078e0007 */
[----:B------:R-:W-:Y:S06]  /*49e0*/  BRA `(.L_x_74) ;  /* 0x00000000000c7947 */ /* 0x000fec0003800000 */
.L_x_75:
[----:B------:R-:W-:Y:S01]  /*49f0*/  LOP3.LUT R7, R47, 0x80000, RZ, 0xfc, !PT ;  /* 0x000800002f077812 */ /* 0x000fe200078efcff */
[----:B------:R-:W-:-:S04]  /*4a00*/  IMAD.MOV.U32 R12, RZ, RZ, R46 ;  /* 0x000000ffff0c7224 */ /* 0x000fc800078e002e */
[----:B------:R-:W-:-:S07]  /*4a10*/  IMAD.MOV.U32 R13, RZ, RZ, R7 ;  /* 0x000000ffff0d7224 */ /* 0x000fce00078e0007 */
.L_x_74:
[----:B------:R-:W-:Y:S05]  /*4a20*/  BSYNC.RECONVERGENT B0 ;  /* 0x0000000000007941 */ /* 0x000fea0003800200 */
.L_x_72:
[----:B------:R-:W-:Y:S01]  /*4a30*/  MOV R9, 0x0 ;  /* 0x0000000000097802 */ /* 0x000fe20000000f00 */
[----:B------:R-:W-:Y:S02]  /*4a40*/  IMAD.MOV.U32 R10, RZ, RZ, R12 ;  /* 0x000000ffff0a7224 */ /* 0x000fe400078e000c */
[----:B------:R-:W-:Y:S01]  /*4a50*/  IMAD.MOV.U32 R7, RZ, RZ, R13 ;  /* 0x000000ffff077224 */ /* 0x000fe200078e000d */
[----:B------:R-:W-:Y:S06]  /*4a60*/  RET.REL.NODEC R8 `(_Z3addiiiPdS_S_) ;  /* 0xffffffb408647950 */ /* 0x000fec0003c3ffff */
        .weak           $__internal_2_$__cuda_sm20_dsqrt_rn_f64_mediumpath_v1
        .type           $__internal_2_$__cuda_sm20_dsqrt_rn_f64_mediumpath_v1,@function
        .size           $__internal_2_$__cuda_sm20_dsqrt_rn_f64_mediumpath_v1,(.L_x_84 - $__internal_2_$__cuda_sm20_dsqrt_rn_f64_mediumpath_v1)
$__internal_2_$__cuda_sm20_dsqrt_rn_f64_mediumpath_v1:
[----:B------:R-:W-:Y:S01]  /*4a70*/  ISETP.GE.U32.AND P0, PT, R42, -0x3400000, PT ;  /* 0xfcc000002a00780c */ /* 0x000fe20003f06070 */
[----:B------:R-:W-:-:S12]  /*4a80*/  BSSY.RECONVERGENT B3, `(.L_x_77) ;  /* 0x0000023000037945 */ /* 0x000fd80003800200 */
[----:B------:R-:W-:Y:S05]  /*4a90*/  @!P0 BRA `(.L_x_78) ;  /* 0x0000000000208947 */ /* 0x000fea0003800000 */
[----:B------:R-:W-:-:S10]  /*4aa0*/  DFMA.RM R14, R14, R10, R16 ;  /* 0x0000000a0e0e722b */ /* 0x000fd40000004010 */
[----:B------:R-:W-:-:S05]  /*4ab0*/  IADD3 R10, P0, PT, R14, 0x1, RZ ;  /* 0x000000010e0a7810 */ /* 0x000fca0007f1e0ff */
[----:B------:R-:W-:-:S06]  /*4ac0*/  IMAD.X R11, RZ, RZ, R15, P0 ;  /* 0x000000ffff0b7224 */ /* 0x000fcc00000e060f */
[----:B------:R-:W-:-:S08]  /*4ad0*/  DFMA.RP R12, -R14, R10, R12 ;  /* 0x0000000a0e0c722b */ /* 0x000fd0000000810c */
[----:B------:R-:W-:-:S06]  /*4ae0*/  DSETP.GT.AND P0, PT, R12, RZ, PT ;  /* 0x000000ff0c00722a */ /* 0x000fcc0003f04000 */
[----:B------:R-:W-:Y:S02]  /*4af0*/  FSEL R10, R10, R14, P0 ;  /* 0x0000000e0a0a7208 */ /* 0x000fe40000000000 */
[----:B------:R-:W-:Y:S01]  /*4b00*/  FSEL R11, R11, R15, P0 ;  /* 0x0000000f0b0b7208 */ /* 0x000fe20000000000 */
[----:B------:R-:W-:Y:S06]  /*4b10*/  BRA `(.L_x_79) ;  /* 0x0000000000647947 */ /* 0x000fec0003800000 */
.L_x_78:
[----:B------:R-:W-:-:S14]  /*4b20*/  DSETP.NE.AND P0, PT, R12, RZ, PT ;  /* 0x000000ff0c00722a */ /* 0x000fdc0003f05000 */
[----:B------:R-:W-:Y:S05]  /*4b30*/  @!P0 BRA `(.L_x_80) ;  /* 0x0000000000588947 */ /* 0x000fea0003800000 */
[----:B------:R-:W-:-:S13]  /*4b40*/  ISETP.GE.AND P0, PT, R13, RZ, PT ;  /* 0x000000ff0d00720c */ /* 0x000fda0003f06270 */
[----:B------:R-:W-:Y:S02]  /*4b50*/  @!P0 IMAD.MOV.U32 R10, RZ, RZ, 0x0 ;  /* 0x00000000ff0a8424 */ /* 0x000fe400078e00ff */
[----:B------:R-:W-:Y:S01]  /*4b60*/  @!P0 IMAD.MOV.U32 R11, RZ, RZ, -0x80000 ;  /* 0xfff80000ff0b8424 */ /* 0x000fe200078e00ff */
[----:B------:R-:W-:Y:S06]  /*4b70*/  @!P0 BRA `(.L_x_79) ;  /* 0x00000000004c8947 */ /* 0x000fec0003800000 */
[----:B------:R-:W-:-:S13]  /*4b80*/  ISETP.GT.AND P0, PT, R13, 0x7fefffff, PT ;  /* 0x7fefffff0d00780c */ /* 0x000fda0003f04270 */
[----:B------:R-:W-:Y:S05]  /*4b90*/  @P0 BRA `(.L_x_80) ;  /* 0x0000000000400947 */ /* 0x000fea0003800000 */
[----:B------:R-:W-:Y:S01]  /*4ba0*/  DMUL R16, R12, 8.11296384146066816958e+31 ;  /* 0x469000000c107828 */ /* 0x000fe20000000000 */
[----:B------:R-:W-:Y:S01]  /*4bb0*/  IMAD.MOV.U32 R14, RZ, RZ, RZ ;  /* 0x000000ffff0e7224 */ /* 0x000fe200078e00ff */
[----:B------:R-:W-:Y:S01]  /*4bc0*/  MOV R11, 0x3fd80000 ;  /* 0x3fd80000000b7802 */ /* 0x000fe20000000f00 */
[----:B------:R-:W-:-:S03]  /*4bd0*/  IMAD.MOV.U32 R10, RZ, RZ, 0x0 ;  /* 0x00000000ff0a7424 */ /* 0x000fc600078e00ff */
[----:B------:R-:W0:Y:S02]  /*4be0*/  MUFU.RSQ64H R15, R17 ;  /* 0x00000011000f7308 */ /* 0x000e240000001c00 */
[----:B0-----:R-:W-:-:S08]  /*4bf0*/  DMUL R12, R14, R14 ;  /* 0x0000000e0e0c7228 */ /* 0x001fd00000000000 */
[----:B------:R-:W-:-:S08]  /*4c00*/  DFMA R12, R16, -R12, 1 ;  /* 0x3ff00000100c742b */ /* 0x000fd0000000080c */
[----:B------:R-:W-:Y:S02]  /*4c10*/  DFMA R10, R12, R10, 0.5 ;  /* 0x3fe000000c0a742b */ /* 0x000fe4000000000a */
[----:B------:R-:W-:-:S08]  /*4c20*/  DMUL R12, R14, R12 ;  /* 0x0000000c0e0c7228 */ /* 0x000fd00000000000 */
[----:B------:R-:W-:-:S08]  /*4c30*/  DFMA R12, R10, R12, R14 ;  /* 0x0000000c0a0c722b */ /* 0x000fd0000000000e */
[----:B------:R-:W-:Y:S02]  /*4c40*/  DMUL R10, R16, R12 ;  /* 0x0000000c100a7228 */ /* 0x000fe40000000000 */
[----:B------:R-:W-:-:S06]  /*4c50*/  VIADD R13, R13, 0xfff00000 ;  /* 0xfff000000d0d7836 */ /* 0x000fcc0000000000 */
[----:B------:R-:W-:-:S08]  /*4c60*/  DFMA R14, R10, -R10, R16 ;  /* 0x8000000a0a0e722b */ /* 0x000fd00000000010 */
[----:B------:R-:W-:-:S10]  /*4c70*/  DFMA R10, R12, R14, R10 ;  /* 0x0000000e0c0a722b */ /* 0x000fd4000000000a */
[----:B------:R-:W-:Y:S01]  /*4c80*/  VIADD R11, R11, 0xfcb00000 ;  /* 0xfcb000000b0b7836 */ /* 0x000fe20000000000 */
[----:B------:R-:W-:Y:S06]  /*4c90*/  BRA `(.L_x_79) ;  /* 0x0000000000047947 */ /* 0x000fec0003800000 */
.L_x_80:
[----:B------:R-:W-:-:S11]  /*4ca0*/  DADD R10, R12, R12 ;  /* 0x000000000c0a7229 */ /* 0x000fd6000000000c */
.L_x_79:
[----:B------:R-:W-:Y:S05]  /*4cb0*/  BSYNC.RECONVERGENT B3 ;  /* 0x0000000000037941 */ /* 0x000fea0003800200 */
.L_x_77:
[----:B------:R-:W-:Y:S02]  /*4cc0*/  IMAD.MOV.U32 R9, RZ, RZ, 0x0 ;  /* 0x00000000ff097424 */ /* 0x000fe400078e00ff */
[----:B------:R-:W-:Y:S02]  /*4cd0*/  IMAD.MOV.U32 R7, RZ, RZ, R11 ;  /* 0x000000ffff077224 */ /* 0x000fe400078e000b */
[----:B------:R-:W-:Y:S05]  /*4ce0*/  RET.REL.NODEC R8 `(_Z3addiiiPdS_S_) ;  /* 0xffffffb008c47950 */ /* 0x000fea0003c3ffff */
.L_x_81:
[----:B------:R-:W-:-:S00]  /*4cf0*/  BRA `(.L_x_81) ;  /* 0xfffffffc00fc7947 */ /* 0x000fc0000383ffff */
[----:B------:R-:W-:-:S00]  /*4d00*/  NOP ;  /* 0x0000000000007918 */ /* 0x000fc00000000000 */
[----:B------:R-:W-:-:S00]  /*4d10*/  NOP ;  /* 0x0000000000007918 */ /* 0x000fc00000000000 */
[----:B------:R-:W-:-:S00]  /*4d20*/  NOP ;  /* 0x0000000000007918 */ /* 0x000fc00000000000 */
[----:B------:R-:W-:-:S00]  /*4d30*/  NOP ;  /* 0x0000000000007918 */ /* 0x000fc00000000000 */
[----:B------:R-:W-:-:S00]  /*4d40*/  NOP ;  /* 0x0000000000007918 */ /* 0x000fc00000000000 */
[----:B------:R-:W-:-:S00]  /*4d50*/  NOP ;  /* 0x0000000000007918 */ /* 0x000fc00000000000 */
[----:B------:R-:W-:-:S00]  /*4d60*/  NOP ;  /* 0x0000000000007918 */ /* 0x000fc00000000000 */
[----:B------:R-:W-:-:S00]  /*4d70*/  NOP ;  /* 0x0000000000007918 */ /* 0x000fc00000000000 */
.L_x_84:


//--------------------- .nv.shared.reserved.0     --------------------------
	.section	.nv.shared.reserved.0,"aw",@nobits
	.weak		__nv_reservedSMEM_offset_0_alias
	.size		__nv_reservedSMEM_offset_0_alias, 0, 64
	.other		__nv_reservedSMEM_offset_0_alias,@"STO_CUDA_RESERVED_SHARED STV_DEFAULT"
__nv_reservedSMEM_offset_0_alias:
	.zero		0
	.zero		64


//--------------------- .nv.constant0._Z3addiiiPdS_S_ --------------------------
	.section	.nv.constant0._Z3addiiiPdS_S_,"a",@progbits
	.sectionflags	@""
	.align	4
.nv.constant0._Z3addiiiPdS_S_:
	.zero		936


//--------------------- SYMBOLS --------------------------

	.type		.nv.reservedSmem.offset0,@object
	.size		.nv.reservedSmem.offset0,0x4
